	.target	sm_90a

	.elftype	@"ET_EXEC"


//--------------------- .note.nv.tkinfo           --------------------------
	.section	.note.nv.tkinfo,"",@"SHT_NOTE"
	.sectionflags	@"SHF_NOTE_NV_TKINFO"
	.tkinfo
        /*0018*/ 	.word	0x00000002
        /*0030*/ 	.string	""
        /*0030*/ 	.string	"ptxas"
        /*0030*/ 	.string	"Cuda compilation tools, release 13.0, V13.0.88"
        /*0030*/ 	.string	"Build cuda_13.0.r13.0/compiler.36424714_0"
        /*0030*/ 	.string	"-arch sm_90a -m 64 "



//--------------------- .note.nv.cuinfo           --------------------------
	.section	.note.nv.cuinfo,"",@"SHT_NOTE"
	.sectionflags	@"SHF_NOTE_NV_CUINFO"
        /*0018*/ 	.short	0x0002
        /*001a*/ 	.short	0x005a
        /*001c*/ 	.short	0x0082
	.zero		2


//--------------------- .nv.info                  --------------------------
	.section	.nv.info,"",@"SHT_CUDA_INFO"
	.align	4


	//----- nvinfo : EIATTR_REGCOUNT
	.align		4
        /*0000*/ 	.byte	0x04, 0x2f
        /*0002*/ 	.short	(.L_12 - .L_11)
	.align		4
.L_11:
        /*0004*/ 	.word	index@(_ZN7cutlass13device_kernelINS_4conv6kernel13ConvUniversalINS1_16ConvProblemShapeILNS1_8OperatorE0ELi2EEENS1_10collective14CollectiveConvINS1_46MainloopSm90TmaGmmaWarpSpecializedImplicitGemmILS5_0ELi18ELi2EN4cute5tupleIJNSA_1CILi1EEESD_SD_EEENS1_36KernelImplicitTmaWarpSpecializedSm90ELi1EEENSB_IJNSC_ILi64EEENSC_ILi128EEENSB_IJNSC_ILi32EEEEEEEEENS_6half_tESM_NSA_8TiledMMAINSA_8MMA_AtomIJNSA_4SM904GMMA26MMA_64x128x16_F32F16F16_SSILNSQ_5MajorE0ELSS_0ELNSQ_7ScaleInE1ELST_1EEEEEENSA_6LayoutISE_NSB_IJNSC_ILi0EEESX_SX_EEEEENSB_IJNSA_10UnderscoreES10_S10_EEEEENS7_6detail26Sm90ImplicitGemmTileTraitsINSA_20SM90_TMA_LOAD_IM2COLENSA_14ComposedLayoutINSA_7SwizzleILi2ELi4ELi3EEENSA_18smem_ptr_flag_bitsILi16EEENSW_INSB_IJNSB_IJNSC_ILi8EEES1B_EEENSB_IJSJ_SD_EEENSB_IJSD_NSC_ILi18EEEEEEEEENSB_IJNSB_IJSJ_NSC_ILi256EEEEEENSB_IJSD_SX_EEENSB_IJSX_NSC_ILi2048EEEEEEEEEEEEEvEENS14_INSA_13SM90_TMA_LOADENS16_IS18_S1A_NSW_INSB_IJNSB_IJS1B_NSC_ILi16EEEEEES1D_S1F_EEENSB_IJS1I_S1J_NSB_IJSX_NSC_ILi4096EEEEEEEEEEEEEvEEEENS_8epilogue10collective6detail29Sm90TmaWarpSpecializedAdapterINS22_15DefaultEpilogueISM_NSB_IJNSB_IJlllEEESD_SX_EEES27_NS21_6thread17LinearCombinationISM_Li1EffLNS28_9ScaleType4KindE0ELNS_15FloatRoundStyleE2ESM_EENS_4gemm15EpilogueDefaultEEEEEvvEEEEvNT_6ParamsE)
        /*0008*/ 	.word	0x0000005a


	//----- nvinfo : EIATTR_FRAME_SIZE
	.align		4
.L_12:
        /*000c*/ 	.byte	0x04, 0x11
        /*000e*/ 	.short	(.L_14 - .L_13)
	.align		4
.L_13:
        /*0010*/ 	.word	index@(_ZN7cutlass13device_kernelINS_4conv6kernel13ConvUniversalINS1_16ConvProblemShapeILNS1_8OperatorE0ELi2EEENS1_10collective14CollectiveConvINS1_46MainloopSm90TmaGmmaWarpSpecializedImplicitGemmILS5_0ELi18ELi2EN4cute5tupleIJNSA_1CILi1EEESD_SD_EEENS1_36KernelImplicitTmaWarpSpecializedSm90ELi1EEENSB_IJNSC_ILi64EEENSC_ILi128EEENSB_IJNSC_ILi32EEEEEEEEENS_6half_tESM_NSA_8TiledMMAINSA_8MMA_AtomIJNSA_4SM904GMMA26MMA_64x128x16_F32F16F16_SSILNSQ_5MajorE0ELSS_0ELNSQ_7ScaleInE1ELST_1EEEEEENSA_6LayoutISE_NSB_IJNSC_ILi0EEESX_SX_EEEEENSB_IJNSA_10UnderscoreES10_S10_EEEEENS7_6detail26Sm90ImplicitGemmTileTraitsINSA_20SM90_TMA_LOAD_IM2COLENSA_14ComposedLayoutINSA_7SwizzleILi2ELi4ELi3EEENSA_18smem_ptr_flag_bitsILi16EEENSW_INSB_IJNSB_IJNSC_ILi8EEES1B_EEENSB_IJSJ_SD_EEENSB_IJSD_NSC_ILi18EEEEEEEEENSB_IJNSB_IJSJ_NSC_ILi256EEEEEENSB_IJSD_SX_EEENSB_IJSX_NSC_ILi2048EEEEEEEEEEEEEvEENS14_INSA_13SM90_TMA_LOADENS16_IS18_S1A_NSW_INSB_IJNSB_IJS1B_NSC_ILi16EEEEEES1D_S1F_EEENSB_IJS1I_S1J_NSB_IJSX_NSC_ILi4096EEEEEEEEEEEEEvEEEENS_8epilogue10collective6detail29Sm90TmaWarpSpecializedAdapterINS22_15DefaultEpilogueISM_NSB_IJNSB_IJlllEEESD_SX_EEES27_NS21_6thread17LinearCombinationISM_Li1EffLNS28_9ScaleType4KindE0ELNS_15FloatRoundStyleE2ESM_EENS_4gemm15EpilogueDefaultEEEEEvvEEEEvNT_6ParamsE)
        /*0014*/ 	.word	0x00000000


	//----- nvinfo : EIATTR_MIN_STACK_SIZE
	.align		4
.L_14:
        /*0018*/ 	.byte	0x04, 0x12
        /*001a*/ 	.short	(.L_16 - .L_15)
	.align		4
.L_15:
        /*001c*/ 	.word	index@(_ZN7cutlass13device_kernelINS_4conv6kernel13ConvUniversalINS1_16ConvProblemShapeILNS1_8OperatorE0ELi2EEENS1_10collective14CollectiveConvINS1_46MainloopSm90TmaGmmaWarpSpecializedImplicitGemmILS5_0ELi18ELi2EN4cute5tupleIJNSA_1CILi1EEESD_SD_EEENS1_36KernelImplicitTmaWarpSpecializedSm90ELi1EEENSB_IJNSC_ILi64EEENSC_ILi128EEENSB_IJNSC_ILi32EEEEEEEEENS_6half_tESM_NSA_8TiledMMAINSA_8MMA_AtomIJNSA_4SM904GMMA26MMA_64x128x16_F32F16F16_SSILNSQ_5MajorE0ELSS_0ELNSQ_7ScaleInE1ELST_1EEEEEENSA_6LayoutISE_NSB_IJNSC_ILi0EEESX_SX_EEEEENSB_IJNSA_10UnderscoreES10_S10_EEEEENS7_6detail26Sm90ImplicitGemmTileTraitsINSA_20SM90_TMA_LOAD_IM2COLENSA_14ComposedLayoutINSA_7SwizzleILi2ELi4ELi3EEENSA_18smem_ptr_flag_bitsILi16EEENSW_INSB_IJNSB_IJNSC_ILi8EEES1B_EEENSB_IJSJ_SD_EEENSB_IJSD_NSC_ILi18EEEEEEEEENSB_IJNSB_IJSJ_NSC_ILi256EEEEEENSB_IJSD_SX_EEENSB_IJSX_NSC_ILi2048EEEEEEEEEEEEEvEENS14_INSA_13SM90_TMA_LOADENS16_IS18_S1A_NSW_INSB_IJNSB_IJS1B_NSC_ILi16EEEEEES1D_S1F_EEENSB_IJS1I_S1J_NSB_IJSX_NSC_ILi4096EEEEEEEEEEEEEvEEEENS_8epilogue10collective6detail29Sm90TmaWarpSpecializedAdapterINS22_15DefaultEpilogueISM_NSB_IJNSB_IJlllEEESD_SX_EEES27_NS21_6thread17LinearCombinationISM_Li1EffLNS28_9ScaleType4KindE0ELNS_15FloatRoundStyleE2ESM_EENS_4gemm15EpilogueDefaultEEEEEvvEEEEvNT_6ParamsE)
        /*0020*/ 	.word	0x00000000
.L_16:


//--------------------- .nv.compat                --------------------------
	.section	.nv.compat,"",@"SHT_CUDA_COMPAT_INFO"
	.align	4
        /*0000*/ 	.byte	0x02, 0x09, 0x01, 0x00, 0x02, 0x02, 0x04, 0x00, 0x02, 0x05, 0x05, 0x00, 0x03, 0x07, 0x01, 0x01
        /*0010*/ 	.byte	0x02, 0x03, 0x01, 0x00, 0x02, 0x06, 0x01, 0x00, 0x04, 0x0b, 0x08, 0x00, 0x00, 0x00, 0x00, 0x00
        /*0020*/ 	.byte	0x00, 0x00, 0x00, 0x00


//--------------------- .nv.info._ZN7cutlass13device_kernelINS_4conv6kernel13ConvUniversalINS1_16ConvProblemShapeILNS1_8OperatorE0ELi2EEENS1_10collective14CollectiveConvINS1_46MainloopSm90TmaGmmaWarpSpecializedImplicitGemmILS5_0ELi18ELi2EN4cute5tupleIJNSA_1CILi1EEESD_SD_EEENS1_36KernelImplicitTmaWarpSpecializedSm90ELi1EEENSB_IJNSC_ILi64EEENSC_ILi128EEENSB_IJNSC_ILi32EEEEEEEEENS_6half_tESM_NSA_8TiledMMAINSA_8MMA_AtomIJNSA_4SM904GMMA26MMA_64x128x16_F32F16F16_SSILNSQ_5MajorE0ELSS_0ELNSQ_7ScaleInE1ELST_1EEEEEENSA_6LayoutISE_NSB_IJNSC_ILi0EEESX_SX_EEEEENSB_IJNSA_10UnderscoreES10_S10_EEEEENS7_6detail26Sm90ImplicitGemmTileTraitsINSA_20SM90_TMA_LOAD_IM2COLENSA_14ComposedLayoutINSA_7SwizzleILi2ELi4ELi3EEENSA_18smem_ptr_flag_bitsILi16EEENSW_INSB_IJNSB_IJNSC_ILi8EEES1B_EEENSB_IJSJ_SD_EEENSB_IJSD_NSC_ILi18EEEEEEEEENSB_IJNSB_IJSJ_NSC_ILi256EEEEEENSB_IJSD_SX_EEENSB_IJSX_NSC_ILi2048EEEEEEEEEEEEEvEENS14_INSA_13SM90_TMA_LOADENS16_IS18_S1A_NSW_INSB_IJNSB_IJS1B_NSC_ILi16EEEEEES1D_S1F_EEENSB_IJS1I_S1J_NSB_IJSX_NSC_ILi4096EEEEEEEEEEEEEvEEEENS_8epilogue10collective6detail29Sm90TmaWarpSpecializedAdapterINS22_15DefaultEpilogueISM_NSB_IJNSB_IJlllEEESD_SX_EEES27_NS21_6thread17LinearCombinationISM_Li1EffLNS28_9ScaleType4KindE0ELNS_15FloatRoundStyleE2ESM_EENS_4gemm15EpilogueDefaultEEEEEvvEEEEvNT_6ParamsE --------------------------
	.section	.nv.info._ZN7cutlass13device_kernelINS_4conv6kernel13ConvUniversalINS1_16ConvProblemShapeILNS1_8OperatorE0ELi2EEENS1_10collective14CollectiveConvINS1_46MainloopSm90TmaGmmaWarpSpecializedImplicitGemmILS5_0ELi18ELi2EN4cute5tupleIJNSA_1CILi1EEESD_SD_EEENS1_36KernelImplicitTmaWarpSpecializedSm90ELi1EEENSB_IJNSC_ILi64EEENSC_ILi128EEENSB_IJNSC_ILi32EEEEEEEEENS_6half_tESM_NSA_8TiledMMAINSA_8MMA_AtomIJNSA_4SM904GMMA26MMA_64x128x16_F32F16F16_SSILNSQ_5MajorE0ELSS_0ELNSQ_7ScaleInE1ELST_1EEEEEENSA_6LayoutISE_NSB_IJNSC_ILi0EEESX_SX_EEEEENSB_IJNSA_10UnderscoreES10_S10_EEEEENS7_6detail26Sm90ImplicitGemmTileTraitsINSA_20SM90_TMA_LOAD_IM2COLENSA_14ComposedLayoutINSA_7SwizzleILi2ELi4ELi3EEENSA_18smem_ptr_flag_bitsILi16EEENSW_INSB_IJNSB_IJNSC_ILi8EEES1B_EEENSB_IJSJ_SD_EEENSB_IJSD_NSC_ILi18EEEEEEEEENSB_IJNSB_IJSJ_NSC_ILi256EEEEEENSB_IJSD_SX_EEENSB_IJSX_NSC_ILi2048EEEEEEEEEEEEEvEENS14_INSA_13SM90_TMA_LOADENS16_IS18_S1A_NSW_INSB_IJNSB_IJS1B_NSC_ILi16EEEEEES1D_S1F_EEENSB_IJS1I_S1J_NSB_IJSX_NSC_ILi4096EEEEEEEEEEEEEvEEEENS_8epilogue10collective6detail29Sm90TmaWarpSpecializedAdapterINS22_15DefaultEpilogueISM_NSB_IJNSB_IJlllEEESD_SX_EEES27_NS21_6thread17LinearCombinationISM_Li1EffLNS28_9ScaleType4KindE0ELNS_15FloatRoundStyleE2ESM_EENS_4gemm15EpilogueDefaultEEEEEvvEEEEvNT_6ParamsE,"",@"SHT_CUDA_INFO"
	.sectionflags	@""
	.align	4


	//----- nvinfo : EIATTR_CUDA_API_VERSION
	.align		4
        /*0000*/ 	.byte	0x04, 0x37
        /*0002*/ 	.short	(.L_18 - .L_17)
.L_17:
        /*0004*/ 	.word	0x00000082


	//----- nvinfo : EIATTR_KPARAM_INFO
	.align		4
.L_18:
        /*0008*/ 	.byte	0x04, 0x17
        /*000a*/ 	.short	(.L_20 - .L_19)
.L_19:
        /*000c*/ 	.word	0x00000000
        /*0010*/ 	.short	0x0000
        /*0012*/ 	.short	0x0070
        /*0014*/ 	.byte	0x00, 0xf0, 0x01, 0x0e


	//----- nvinfo : EIATTR_SPARSE_MMA_MASK
	.align		4
.L_20:
        /*0018*/ 	.byte	0x03, 0x50
        /*001a*/ 	.short	0x0000


	//----- nvinfo : EIATTR_MAXREG_COUNT
	.align		4
        /*001c*/ 	.byte	0x03, 0x1b
        /*001e*/ 	.short	0x00ff


	//----- nvinfo : EIATTR_NUM_BARRIERS
	.align		4
        /*0020*/ 	.byte	0x02, 0x4c
        /*0022*/ 	.byte	0x01
	.zero		1


	//----- nvinfo : EIATTR_MERCURY_ISA_VERSION
	.align		4
        /*0024*/ 	.byte	0x03, 0x5f
        /*0026*/ 	.short	0x0101


	//----- nvinfo : EIATTR_COOP_GROUP_MASK_REGIDS
	.align		4
        /*0028*/ 	.byte	0x04, 0x29
        /*002a*/ 	.short	(.L_22 - .L_21)


	//   ....[0]....
.L_21:
        /*002c*/ 	.word	0xffffffff


	//   ....[1]....
        /*0030*/ 	.word	0xffffffff


	//   ....[2]....
        /*0034*/ 	.word	0xffffffff


	//----- nvinfo : EIATTR_COOP_GROUP_INSTR_OFFSETS
	.align		4
.L_22:
        /*0038*/ 	.byte	0x04, 0x28
        /*003a*/ 	.short	(.L_24 - .L_23)


	//   ....[0]....
.L_23:
        /*003c*/ 	.word	0x00000060


	//   ....[1]....
        /*0040*/ 	.word	0x00000070


	//   ....[2]....
        /*0044*/ 	.word	0x00000130


	//----- nvinfo : EIATTR_MBARRIER_INSTR_OFFSETS
	.align		4
.L_24:
        /*0048*/ 	.byte	0x04, 0x39
        /*004a*/ 	.short	(.L_26 - .L_25)


	//   ....[0]....
.L_25:
        /*004c*/ 	.word	0x00000270
        /*0050*/ 	.word	0x000000ff
        /*0054*/ 	.word	0x00036000
        /*0058*/ 	.short	0x0100
        /*005a*/ 	.byte	0x08
	.zero		1


	//   ....[1]....
        /*005c*/ 	.word	0x00000280
        /*0060*/ 	.word	0x000000ff
        /*0064*/ 	.word	0x00036090
        /*0068*/ 	.short	0x0100
        /*006a*/ 	.byte	0x08
	.zero		1


	//   ....[2]....
        /*006c*/ 	.word	0x00000290
        /*0070*/ 	.word	0x000000ff
        /*0074*/ 	.word	0x00036008
        /*0078*/ 	.short	0x0100
        /*007a*/ 	.byte	0x08
	.zero		1


	//   ....[3]....
        /*007c*/ 	.word	0x000002a0
        /*0080*/ 	.word	0x000000ff
        /*0084*/ 	.word	0x00036098
        /*0088*/ 	.short	0x0100
        /*008a*/ 	.byte	0x08
	.zero		1


	//   ....[4]....
        /*008c*/ 	.word	0x000002b0
        /*0090*/ 	.word	0x000000ff
        /*0094*/ 	.word	0x00036010
        /*0098*/ 	.short	0x0100
        /*009a*/ 	.byte	0x08
	.zero		1


	//   ....[5]....
        /*009c*/ 	.word	0x000002c0
        /*00a0*/ 	.word	0x000000ff
        /*00a4*/ 	.word	0x000360a0
        /*00a8*/ 	.short	0x0100
        /*00aa*/ 	.byte	0x08
	.zero		1


	//   ....[6]....
        /*00ac*/ 	.word	0x000002d0
        /*00b0*/ 	.word	0x000000ff
        /*00b4*/ 	.word	0x00036018
        /*00b8*/ 	.short	0x0100
        /*00ba*/ 	.byte	0x08
	.zero		1


	//   ....[7]....
        /*00bc*/ 	.word	0x000002e0
        /*00c0*/ 	.word	0x000000ff
        /*00c4*/ 	.word	0x000360a8
        /*00c8*/ 	.short	0x0100
        /*00ca*/ 	.byte	0x08
	.zero		1


	//   ....[8]....
        /*00cc*/ 	.word	0x000002f0
        /*00d0*/ 	.word	0x000000ff
        /*00d4*/ 	.word	0x00036020
        /*00d8*/ 	.short	0x0100
        /*00da*/ 	.byte	0x08
	.zero		1


	//   ....[9]....
        /*00dc*/ 	.word	0x00000300
        /*00e0*/ 	.word	0x000000ff
        /*00e4*/ 	.word	0x000360b0
        /*00e8*/ 	.short	0x0100
        /*00ea*/ 	.byte	0x08
	.zero		1


	//   ....[10]....
        /*00ec*/ 	.word	0x00000310
        /*00f0*/ 	.word	0x000000ff
        /*00f4*/ 	.word	0x00036028
        /*00f8*/ 	.short	0x0100
        /*00fa*/ 	.byte	0x08
	.zero		1


	//   ....[11]....
        /*00fc*/ 	.word	0x00000320
        /*0100*/ 	.word	0x000000ff
        /*0104*/ 	.word	0x000360b8
        /*0108*/ 	.short	0x0100
        /*010a*/ 	.byte	0x08
	.zero		1


	//   ....[12]....
        /*010c*/ 	.word	0x00000330
        /*0110*/ 	.word	0x000000ff
        /*0114*/ 	.word	0x00036030
        /*0118*/ 	.short	0x0100
        /*011a*/ 	.byte	0x08
	.zero		1


	//   ....[13]....
        /*011c*/ 	.word	0x00000340
        /*0120*/ 	.word	0x000000ff
        /*0124*/ 	.word	0x000360c0
        /*0128*/ 	.short	0x0100
        /*012a*/ 	.byte	0x08
	.zero		1


	//   ....[14]....
        /*012c*/ 	.word	0x00000350
        /*0130*/ 	.word	0x000000ff
        /*0134*/ 	.word	0x00036038
        /*0138*/ 	.short	0x0100
        /*013a*/ 	.byte	0x08
	.zero		1


	//   ....[15]....
        /*013c*/ 	.word	0x00000360
        /*0140*/ 	.word	0x000000ff
        /*0144*/ 	.word	0x000360c8
        /*0148*/ 	.short	0x0100
        /*014a*/ 	.byte	0x08
	.zero		1


	//   ....[16]....
        /*014c*/ 	.word	0x00000370
        /*0150*/ 	.word	0x000000ff
        /*0154*/ 	.word	0x00036040
        /*0158*/ 	.short	0x0100
        /*015a*/ 	.byte	0x08
	.zero		1


	//   ....[17]....
        /*015c*/ 	.word	0x00000380
        /*0160*/ 	.word	0x000000ff
        /*0164*/ 	.word	0x000360d0
        /*0168*/ 	.short	0x0100
        /*016a*/ 	.byte	0x08
	.zero		1


	//   ....[18]....
        /*016c*/ 	.word	0x00000390
        /*0170*/ 	.word	0x000000ff
        /*0174*/ 	.word	0x00036048
        /*0178*/ 	.short	0x0100
        /*017a*/ 	.byte	0x08
	.zero		1


	//   ....[19]....
        /*017c*/ 	.word	0x000003a0
        /*0180*/ 	.word	0x000000ff
        /*0184*/ 	.word	0x000360d8
        /*0188*/ 	.short	0x0100
        /*018a*/ 	.byte	0x08
	.zero		1


	//   ....[20]....
        /*018c*/ 	.word	0x000003b0
        /*0190*/ 	.word	0x000000ff
        /*0194*/ 	.word	0x00036050
        /*0198*/ 	.short	0x0100
        /*019a*/ 	.byte	0x08
	.zero		1


	//   ....[21]....
        /*019c*/ 	.word	0x000003c0
        /*01a0*/ 	.word	0x000000ff
        /*01a4*/ 	.word	0x000360e0
        /*01a8*/ 	.short	0x0100
        /*01aa*/ 	.byte	0x08
	.zero		1


	//   ....[22]....
        /*01ac*/ 	.word	0x000003d0
        /*01b0*/ 	.word	0x000000ff
        /*01b4*/ 	.word	0x00036058
        /*01b8*/ 	.short	0x0100
        /*01ba*/ 	.byte	0x08
	.zero		1


	//   ....[23]....
        /*01bc*/ 	.word	0x000003e0
        /*01c0*/ 	.word	0x000000ff
        /*01c4*/ 	.word	0x000360e8
        /*01c8*/ 	.short	0x0100
        /*01ca*/ 	.byte	0x08
	.zero		1


	//   ....[24]....
        /*01cc*/ 	.word	0x000003f0
        /*01d0*/ 	.word	0x000000ff
        /*01d4*/ 	.word	0x00036060
        /*01d8*/ 	.short	0x0100
        /*01da*/ 	.byte	0x08
	.zero		1


	//   ....[25]....
        /*01dc*/ 	.word	0x00000400
        /*01e0*/ 	.word	0x000000ff
        /*01e4*/ 	.word	0x000360f0
        /*01e8*/ 	.short	0x0100
        /*01ea*/ 	.byte	0x08
	.zero		1


	//   ....[26]....
        /*01ec*/ 	.word	0x00000410
        /*01f0*/ 	.word	0x000000ff
        /*01f4*/ 	.word	0x00036068
        /*01f8*/ 	.short	0x0100
        /*01fa*/ 	.byte	0x08
	.zero		1


	//   ....[27]....
        /*01fc*/ 	.word	0x00000420
        /*0200*/ 	.word	0x000000ff
        /*0204*/ 	.word	0x000360f8
        /*0208*/ 	.short	0x0100
        /*020a*/ 	.byte	0x08
	.zero		1


	//   ....[28]....
        /*020c*/ 	.word	0x00000430
        /*0210*/ 	.word	0x000000ff
        /*0214*/ 	.word	0x00036070
        /*0218*/ 	.short	0x0100
        /*021a*/ 	.byte	0x08
	.zero		1


	//   ....[29]....
        /*021c*/ 	.word	0x00000440
        /*0220*/ 	.word	0x000000ff
        /*0224*/ 	.word	0x00036100
        /*0228*/ 	.short	0x0100
        /*022a*/ 	.byte	0x08
	.zero		1


	//   ....[30]....
        /*022c*/ 	.word	0x00000450
        /*0230*/ 	.word	0x000000ff
        /*0234*/ 	.word	0x00036078
        /*0238*/ 	.short	0x0100
        /*023a*/ 	.byte	0x08
	.zero		1


	//   ....[31]....
        /*023c*/ 	.word	0x00000460
        /*0240*/ 	.word	0x000000ff
        /*0244*/ 	.word	0x00036108
        /*0248*/ 	.short	0x0100
        /*024a*/ 	.byte	0x08
	.zero		1


	//   ....[32]....
        /*024c*/ 	.word	0x00000470
        /*0250*/ 	.word	0x000000ff
        /*0254*/ 	.word	0x00036080
        /*0258*/ 	.short	0x0100
        /*025a*/ 	.byte	0x08
	.zero		1


	//   ....[33]....
        /*025c*/ 	.word	0x00000480
        /*0260*/ 	.word	0x000000ff
        /*0264*/ 	.word	0x00036110
        /*0268*/ 	.short	0x0100
        /*026a*/ 	.byte	0x08
	.zero		1


	//   ....[34]....
        /*026c*/ 	.word	0x00000490
        /*0270*/ 	.word	0x000000ff
        /*0274*/ 	.word	0x00036088
        /*0278*/ 	.short	0x0100
        /*027a*/ 	.byte	0x08
	.zero		1


	//   ....[35]....
        /*027c*/ 	.word	0x000004a0
        /*0280*/ 	.word	0x000000ff
        /*0284*/ 	.word	0x00036118
        /*0288*/ 	.short	0x0100
        /*028a*/ 	.byte	0x08
	.zero		1


	//   ....[36]....
        /*028c*/ 	.word	0x00000b50
        /*0290*/ 	.word	0x00000006
        /*0294*/ 	.word	0x00036000
        /*0298*/ 	.short	0x010a
        /*029a*/ 	.byte	0x3f
	.zero		1


	//   ....[37]....
        /*029c*/ 	.word	0x00000e30
        /*02a0*/ 	.word	0x00000008
        /*02a4*/ 	.word	0x00036000
        /*02a8*/ 	.short	0x010a
        /*02aa*/ 	.byte	0x3f
	.zero		1


	//   ....[38]....
        /*02ac*/ 	.word	0x00000f90
        /*02b0*/ 	.word	0x000000ff
        /*02b4*/ 	.word	0x00000000
        /*02b8*/ 	.short	0x0101
        /*02ba*/ 	.byte	0x06
	.zero		1


	//   ....[39]....
        /*02bc*/ 	.word	0x00001190
        /*02c0*/ 	.word	0x00000006
        /*02c4*/ 	.word	0x00000000
        /*02c8*/ 	.short	0x0101
        /*02ca*/ 	.byte	0x3f
	.zero		1


	//   ....[40]....
        /*02cc*/ 	.word	0x00005d30
        /*02d0*/ 	.word	0x0000000c
        /*02d4*/ 	.word	0x00036090
        /*02d8*/ 	.short	0x010a
        /*02da*/ 	.byte	0x3f
	.zero		1


	//   ....[41]....
        /*02dc*/ 	.word	0x000063e0
        /*02e0*/ 	.word	0x00000002
        /*02e4*/ 	.word	0x00000000
        /*02e8*/ 	.short	0x010a
        /*02ea*/ 	.byte	0x3f
	.zero		1


	//   ....[42]....
        /*02ec*/ 	.word	0x00006490
        /*02f0*/ 	.word	0x00000002
        /*02f4*/ 	.word	0x00000000
        /*02f8*/ 	.short	0x010a
        /*02fa*/ 	.byte	0x3f
	.zero		1


	//   ....[43]....
        /*02fc*/ 	.word	0x00006540
        /*0300*/ 	.word	0x00000002
        /*0304*/ 	.word	0x00000000
        /*0308*/ 	.short	0x010a
        /*030a*/ 	.byte	0x3f
	.zero		1


	//   ....[44]....
        /*030c*/ 	.word	0x000065f0
        /*0310*/ 	.word	0x00000002
        /*0314*/ 	.word	0x00000000
        /*0318*/ 	.short	0x010a
        /*031a*/ 	.byte	0x3f
	.zero		1


	//   ....[45]....
        /*031c*/ 	.word	0x000066a0
        /*0320*/ 	.word	0x00000002
        /*0324*/ 	.word	0x00000000
        /*0328*/ 	.short	0x010a
        /*032a*/ 	.byte	0x3f
	.zero		1


	//   ....[46]....
        /*032c*/ 	.word	0x00006750
        /*0330*/ 	.word	0x00000002
        /*0334*/ 	.word	0x00000000
        /*0338*/ 	.short	0x010a
        /*033a*/ 	.byte	0x3f
	.zero		1


	//   ....[47]....
        /*033c*/ 	.word	0x00006800
        /*0340*/ 	.word	0x00000002
        /*0344*/ 	.word	0x00000000
        /*0348*/ 	.short	0x010a
        /*034a*/ 	.byte	0x3f
	.zero		1


	//   ....[48]....
        /*034c*/ 	.word	0x000068b0
        /*0350*/ 	.word	0x00000002
        /*0354*/ 	.word	0x00000000
        /*0358*/ 	.short	0x010a
        /*035a*/ 	.byte	0x3f
	.zero		1


	//   ....[49]....
        /*035c*/ 	.word	0x00006960
        /*0360*/ 	.word	0x00000002
        /*0364*/ 	.word	0x00000000
        /*0368*/ 	.short	0x010a
        /*036a*/ 	.byte	0x3f
	.zero		1


	//   ....[50]....
        /*036c*/ 	.word	0x00006a10
        /*0370*/ 	.word	0x00000002
        /*0374*/ 	.word	0x00000000
        /*0378*/ 	.short	0x010a
        /*037a*/ 	.byte	0x3f
	.zero		1


	//   ....[51]....
        /*037c*/ 	.word	0x00006ac0
        /*0380*/ 	.word	0x00000002
        /*0384*/ 	.word	0x00000000
        /*0388*/ 	.short	0x010a
        /*038a*/ 	.byte	0x3f
	.zero		1


	//   ....[52]....
        /*038c*/ 	.word	0x00006b70
        /*0390*/ 	.word	0x00000002
        /*0394*/ 	.word	0x00000000
        /*0398*/ 	.short	0x010a
        /*039a*/ 	.byte	0x3f
	.zero		1


	//   ....[53]....
        /*039c*/ 	.word	0x00006c20
        /*03a0*/ 	.word	0x00000002
        /*03a4*/ 	.word	0x00000000
        /*03a8*/ 	.short	0x010a
        /*03aa*/ 	.byte	0x3f
	.zero		1


	//   ....[54]....
        /*03ac*/ 	.word	0x00006cd0
        /*03b0*/ 	.word	0x00000002
        /*03b4*/ 	.word	0x00000000
        /*03b8*/ 	.short	0x010a
        /*03ba*/ 	.byte	0x3f
	.zero		1


	//   ....[55]....
        /*03bc*/ 	.word	0x00006d80
        /*03c0*/ 	.word	0x00000002
        /*03c4*/ 	.word	0x00000000
        /*03c8*/ 	.short	0x010a
        /*03ca*/ 	.byte	0x3f
	.zero		1


	//   ....[56]....
        /*03cc*/ 	.word	0x00006e30
        /*03d0*/ 	.word	0x00000002
        /*03d4*/ 	.word	0x00000000
        /*03d8*/ 	.short	0x010a
        /*03da*/ 	.byte	0x3f
	.zero		1


	//   ....[57]....
        /*03dc*/ 	.word	0x00006ee0
        /*03e0*/ 	.word	0x00000002
        /*03e4*/ 	.word	0x00000000
        /*03e8*/ 	.short	0x010a
        /*03ea*/ 	.byte	0x3f
	.zero		1


	//   ....[58]....
        /*03ec*/ 	.word	0x00006f90
        /*03f0*/ 	.word	0x00000003
        /*03f4*/ 	.word	0x00000000
        /*03f8*/ 	.short	0x010a
        /*03fa*/ 	.byte	0x3f
	.zero		1


	//----- nvinfo : EIATTR_NUM_MBARRIERS
	.align		4
.L_26:
        /*03fc*/ 	.byte	0x03, 0x38
        /*03fe*/ 	.short	0x0024


	//----- nvinfo : EIATTR_EXIT_INSTR_OFFSETS
	.align		4
        /*0400*/ 	.byte	0x04, 0x1c
        /*0402*/ 	.short	(.L_28 - .L_27)


	//   ....[0]....
.L_27:
        /*0404*/ 	.word	0x00000880


	//   ....[1]....
        /*0408*/ 	.word	0x000012e0


	//   ....[2]....
        /*040c*/ 	.word	0x00004440


	//   ....[3]....
        /*0410*/ 	.word	0x00004470


	//   ....[4]....
        /*0414*/ 	.word	0x00005ae0


	//   ....[5]....
        /*0418*/ 	.word	0x00005b10


	//   ....[6]....
        /*041c*/ 	.word	0x00005b30


	//   ....[7]....
        /*0420*/ 	.word	0x000062d0


	//   ....[8]....
        /*0424*/ 	.word	0x00006fc0


	//----- nvinfo : EIATTR_MAX_THREADS
	.align		4
.L_28:
        /*0428*/ 	.byte	0x04, 0x05
        /*042a*/ 	.short	(.L_30 - .L_29)
.L_29:
        /*042c*/ 	.word	0x00000100
        /*0430*/ 	.word	0x00000001
        /*0434*/ 	.word	0x00000001


	//----- nvinfo : EIATTR_CRS_STACK_SIZE
	.align		4
.L_30:
        /*0438*/ 	.byte	0x04, 0x1e
        /*043a*/ 	.short	(.L_32 - .L_31)
.L_31:
        /*043c*/ 	.word	0x00000000


	//----- nvinfo : EIATTR_CBANK_PARAM_SIZE
	.align		4
.L_32:
        /*0440*/ 	.byte	0x03, 0x19
        /*0442*/ 	.short	0x03f0


	//----- nvinfo : EIATTR_PARAM_CBANK
	.align		4
        /*0444*/ 	.byte	0x04, 0x0a
        /*0446*/ 	.short	(.L_34 - .L_33)
	.align		4
.L_33:
        /*0448*/ 	.word	index@(.nv.constant0._ZN7cutlass13device_kernelINS_4conv6kernel13ConvUniversalINS1_16ConvProblemShapeILNS1_8OperatorE0ELi2EEENS1_10collective14CollectiveConvINS1_46MainloopSm90TmaGmmaWarpSpecializedImplicitGemmILS5_0ELi18ELi2EN4cute5tupleIJNSA_1CILi1EEESD_SD_EEENS1_36KernelImplicitTmaWarpSpecializedSm90ELi1EEENSB_IJNSC_ILi64EEENSC_ILi128EEENSB_IJNSC_ILi32EEEEEEEEENS_6half_tESM_NSA_8TiledMMAINSA_8MMA_AtomIJNSA_4SM904GMMA26MMA_64x128x16_F32F16F16_SSILNSQ_5MajorE0ELSS_0ELNSQ_7ScaleInE1ELST_1EEEEEENSA_6LayoutISE_NSB_IJNSC_ILi0EEESX_SX_EEEEENSB_IJNSA_10UnderscoreES10_S10_EEEEENS7_6detail26Sm90ImplicitGemmTileTraitsINSA_20SM90_TMA_LOAD_IM2COLENSA_14ComposedLayoutINSA_7SwizzleILi2ELi4ELi3EEENSA_18smem_ptr_flag_bitsILi16EEENSW_INSB_IJNSB_IJNSC_ILi8EEES1B_EEENSB_IJSJ_SD_EEENSB_IJSD_NSC_ILi18EEEEEEEEENSB_IJNSB_IJSJ_NSC_ILi256EEEEEENSB_IJSD_SX_EEENSB_IJSX_NSC_ILi2048EEEEEEEEEEEEEvEENS14_INSA_13SM90_TMA_LOADENS16_IS18_S1A_NSW_INSB_IJNSB_IJS1B_NSC_ILi16EEEEEES1D_S1F_EEENSB_IJS1I_S1J_NSB_IJSX_NSC_ILi4096EEEEEEEEEEEEEvEEEENS_8epilogue10collective6detail29Sm90TmaWarpSpecializedAdapterINS22_15DefaultEpilogueISM_NSB_IJNSB_IJlllEEESD_SX_EEES27_NS21_6thread17LinearCombinationISM_Li1EffLNS28_9ScaleType4KindE0ELNS_15FloatRoundStyleE2ESM_EENS_4gemm15EpilogueDefaultEEEEEvvEEEEvNT_6ParamsE)
        /*044c*/ 	.short	0x0210
        /*044e*/ 	.short	0x03f0


	//----- nvinfo : EIATTR_SW_WAR
	.align		4
.L_34:
        /*0450*/ 	.byte	0x04, 0x36
        /*0452*/ 	.short	(.L_36 - .L_35)
.L_35:
        /*0454*/ 	.word	0x00000008
.L_36:


//--------------------- .nv.callgraph             --------------------------
	.section	.nv.callgraph,"",@"SHT_CUDA_CALLGRAPH"
	.align	4
	.sectionentsize	8
	.align		4
        /*0000*/ 	.word	0x00000000
	.align		4
        /*0004*/ 	.word	0xffffffff
	.align		4
        /*0008*/ 	.word	0x00000000
	.align		4
        /*000c*/ 	.word	0xfffffffe
	.align		4
        /*0010*/ 	.word	0x00000000
	.align		4
        /*0014*/ 	.word	0xfffffffd
	.align		4
        /*0018*/ 	.word	0x00000000
	.align		4
        /*001c*/ 	.word	0xfffffffc


//--------------------- .nv.constant4             --------------------------
	.section	.nv.constant4,"a",@progbits
	.align	8
	.align		8
.nv.constant4:
        /*0000*/ 	.dword	_ZN39_INTERNAL_218fbe45_4_k_cu_eda61be7_31944cuda3std3__45__cpo5beginE
	.align		8
        /*0008*/ 	.dword	_ZN39_INTERNAL_218fbe45_4_k_cu_eda61be7_31944cuda3std3__45__cpo3endE
	.align		8
        /*0010*/ 	.dword	_ZN39_INTERNAL_218fbe45_4_k_cu_eda61be7_31944cuda3std3__45__cpo6cbeginE
	.align		8
        /*0018*/ 	.dword	_ZN39_INTERNAL_218fbe45_4_k_cu_eda61be7_31944cuda3std3__45__cpo4cendE
	.align		8
        /*0020*/ 	.dword	_ZN39_INTERNAL_218fbe45_4_k_cu_eda61be7_31944cuda3std3__441_GLOBAL__N__218fbe45_4_k_cu_eda61be7_31946ignoreE
	.align		8
        /*0028*/ 	.dword	_ZN39_INTERNAL_218fbe45_4_k_cu_eda61be7_31944cuda3std3__419piecewise_constructE
	.align		8
        /*0030*/ 	.dword	_ZN39_INTERNAL_218fbe45_4_k_cu_eda61be7_31944cuda3std3__48in_placeE
	.align		8
        /*0038*/ 	.dword	_ZN39_INTERNAL_218fbe45_4_k_cu_eda61be7_31944cuda3std6ranges3__45__cpo4swapE
	.align		8
        /*0040*/ 	.dword	_ZN39_INTERNAL_218fbe45_4_k_cu_eda61be7_31944cuda3std6ranges3__45__cpo9iter_moveE
	.align		8
        /*0048*/ 	.dword	_ZN39_INTERNAL_218fbe45_4_k_cu_eda61be7_31944cute7productE
	.align		8
        /*0050*/ 	.dword	_ZN39_INTERNAL_218fbe45_4_k_cu_eda61be7_31944cute1_E


//--------------------- .text._ZN7cutlass13device_kernelINS_4conv6kernel13ConvUniversalINS1_16ConvProblemShapeILNS1_8OperatorE0ELi2EEENS1_10collective14CollectiveConvINS1_46MainloopSm90TmaGmmaWarpSpecializedImplicitGemmILS5_0ELi18ELi2EN4cute5tupleIJNSA_1CILi1EEESD_SD_EEENS1_36KernelImplicitTmaWarpSpecializedSm90ELi1EEENSB_IJNSC_ILi64EEENSC_ILi128EEENSB_IJNSC_ILi32EEEEEEEEENS_6half_tESM_NSA_8TiledMMAINSA_8MMA_AtomIJNSA_4SM904GMMA26MMA_64x128x16_F32F16F16_SSILNSQ_5MajorE0ELSS_0ELNSQ_7ScaleInE1ELST_1EEEEEENSA_6LayoutISE_NSB_IJNSC_ILi0EEESX_SX_EEEEENSB_IJNSA_10UnderscoreES10_S10_EEEEENS7_6detail26Sm90ImplicitGemmTileTraitsINSA_20SM90_TMA_LOAD_IM2COLENSA_14ComposedLayoutINSA_7SwizzleILi2ELi4ELi3EEENSA_18smem_ptr_flag_bitsILi16EEENSW_INSB_IJNSB_IJNSC_ILi8EEES1B_EEENSB_IJSJ_SD_EEENSB_IJSD_NSC_ILi18EEEEEEEEENSB_IJNSB_IJSJ_NSC_ILi256EEEEEENSB_IJSD_SX_EEENSB_IJSX_NSC_ILi2048EEEEEEEEEEEEEvEENS14_INSA_13SM90_TMA_LOADENS16_IS18_S1A_NSW_INSB_IJNSB_IJS1B_NSC_ILi16EEEEEES1D_S1F_EEENSB_IJS1I_S1J_NSB_IJSX_NSC_ILi4096EEEEEEEEEEEEEvEEEENS_8epilogue10collective6detail29Sm90TmaWarpSpecializedAdapterINS22_15DefaultEpilogueISM_NSB_IJNSB_IJlllEEESD_SX_EEES27_NS21_6thread17LinearCombinationISM_Li1EffLNS28_9ScaleType4KindE0ELNS_15FloatRoundStyleE2ESM_EENS_4gemm15EpilogueDefaultEEEEEvvEEEEvNT_6ParamsE --------------------------
	.section	.text._ZN7cutlass13device_kernelINS_4conv6kernel13ConvUniversalINS1_16ConvProblemShapeILNS1_8OperatorE0ELi2EEENS1_10collective14CollectiveConvINS1_46MainloopSm90TmaGmmaWarpSpecializedImplicitGemmILS5_0ELi18ELi2EN4cute5tupleIJNSA_1CILi1EEESD_SD_EEENS1_36KernelImplicitTmaWarpSpecializedSm90ELi1EEENSB_IJNSC_ILi64EEENSC_ILi128EEENSB_IJNSC_ILi32EEEEEEEEENS_6half_tESM_NSA_8TiledMMAINSA_8MMA_AtomIJNSA_4SM904GMMA26MMA_64x128x16_F32F16F16_SSILNSQ_5MajorE0ELSS_0ELNSQ_7ScaleInE1ELST_1EEEEEENSA_6LayoutISE_NSB_IJNSC_ILi0EEESX_SX_EEEEENSB_IJNSA_10UnderscoreES10_S10_EEEEENS7_6detail26Sm90ImplicitGemmTileTraitsINSA_20SM90_TMA_LOAD_IM2COLENSA_14ComposedLayoutINSA_7SwizzleILi2ELi4ELi3EEENSA_18smem_ptr_flag_bitsILi16EEENSW_INSB_IJNSB_IJNSC_ILi8EEES1B_EEENSB_IJSJ_SD_EEENSB_IJSD_NSC_ILi18EEEEEEEEENSB_IJNSB_IJSJ_NSC_ILi256EEEEEENSB_IJSD_SX_EEENSB_IJSX_NSC_ILi2048EEEEEEEEEEEEEvEENS14_INSA_13SM90_TMA_LOADENS16_IS18_S1A_NSW_INSB_IJNSB_IJS1B_NSC_ILi16EEEEEES1D_S1F_EEENSB_IJS1I_S1J_NSB_IJSX_NSC_ILi4096EEEEEEEEEEEEEvEEEENS_8epilogue10collective6detail29Sm90TmaWarpSpecializedAdapterINS22_15DefaultEpilogueISM_NSB_IJNSB_IJlllEEESD_SX_EEES27_NS21_6thread17LinearCombinationISM_Li1EffLNS28_9ScaleType4KindE0ELNS_15FloatRoundStyleE2ESM_EENS_4gemm15EpilogueDefaultEEEEEvvEEEEvNT_6ParamsE,"ax",@progbits
	.align	128
.text._ZN7cutlass13device_kernelINS_4conv6kernel13ConvUniversalINS1_16ConvProblemShapeILNS1_8OperatorE0ELi2EEENS1_10collective14CollectiveConvINS1_46MainloopSm90TmaGmmaWarpSpecializedImplicitGemmILS5_0ELi18ELi2EN4cute5tupleIJNSA_1CILi1EEESD_SD_EEENS1_36KernelImplicitTmaWarpSpecializedSm90ELi1EEENSB_IJNSC_ILi64EEENSC_ILi128EEENSB_IJNSC_ILi32EEEEEEEEENS_6half_tESM_NSA_8TiledMMAINSA_8MMA_AtomIJNSA_4SM904GMMA26MMA_64x128x16_F32F16F16_SSILNSQ_5MajorE0ELSS_0ELNSQ_7ScaleInE1ELST_1EEEEEENSA_6LayoutISE_NSB_IJNSC_ILi0EEESX_SX_EEEEENSB_IJNSA_10UnderscoreES10_S10_EEEEENS7_6detail26Sm90ImplicitGemmTileTraitsINSA_20SM90_TMA_LOAD_IM2COLENSA_14ComposedLayoutINSA_7SwizzleILi2ELi4ELi3EEENSA_18smem_ptr_flag_bitsILi16EEENSW_INSB_IJNSB_IJNSC_ILi8EEES1B_EEENSB_IJSJ_SD_EEENSB_IJSD_NSC_ILi18EEEEEEEEENSB_IJNSB_IJSJ_NSC_ILi256EEEEEENSB_IJSD_SX_EEENSB_IJSX_NSC_ILi2048EEEEEEEEEEEEEvEENS14_INSA_13SM90_TMA_LOADENS16_IS18_S1A_NSW_INSB_IJNSB_IJS1B_NSC_ILi16EEEEEES1D_S1F_EEENSB_IJS1I_S1J_NSB_IJSX_NSC_ILi4096EEEEEEEEEEEEEvEEEENS_8epilogue10collective6detail29Sm90TmaWarpSpecializedAdapterINS22_15DefaultEpilogueISM_NSB_IJNSB_IJlllEEESD_SX_EEES27_NS21_6thread17LinearCombinationISM_Li1EffLNS28_9ScaleType4KindE0ELNS_15FloatRoundStyleE2ESM_EENS_4gemm15EpilogueDefaultEEEEEvvEEEEvNT_6ParamsE:
        .type           _ZN7cutlass13device_kernelINS_4conv6kernel13ConvUniversalINS1_16ConvProblemShapeILNS1_8OperatorE0ELi2EEENS1_10collective14CollectiveConvINS1_46MainloopSm90TmaGmmaWarpSpecializedImplicitGemmILS5_0ELi18ELi2EN4cute5tupleIJNSA_1CILi1EEESD_SD_EEENS1_36KernelImplicitTmaWarpSpecializedSm90ELi1EEENSB_IJNSC_ILi64EEENSC_ILi128EEENSB_IJNSC_ILi32EEEEEEEEENS_6half_tESM_NSA_8TiledMMAINSA_8MMA_AtomIJNSA_4SM904GMMA26MMA_64x128x16_F32F16F16_SSILNSQ_5MajorE0ELSS_0ELNSQ_7ScaleInE1ELST_1EEEEEENSA_6LayoutISE_NSB_IJNSC_ILi0EEESX_SX_EEEEENSB_IJNSA_10UnderscoreES10_S10_EEEEENS7_6detail26Sm90ImplicitGemmTileTraitsINSA_20SM90_TMA_LOAD_IM2COLENSA_14ComposedLayoutINSA_7SwizzleILi2ELi4ELi3EEENSA_18smem_ptr_flag_bitsILi16EEENSW_INSB_IJNSB_IJNSC_ILi8EEES1B_EEENSB_IJSJ_SD_EEENSB_IJSD_NSC_ILi18EEEEEEEEENSB_IJNSB_IJSJ_NSC_ILi256EEEEEENSB_IJSD_SX_EEENSB_IJSX_NSC_ILi2048EEEEEEEEEEEEEvEENS14_INSA_13SM90_TMA_LOADENS16_IS18_S1A_NSW_INSB_IJNSB_IJS1B_NSC_ILi16EEEEEES1D_S1F_EEENSB_IJS1I_S1J_NSB_IJSX_NSC_ILi4096EEEEEEEEEEEEEvEEEENS_8epilogue10collective6detail29Sm90TmaWarpSpecializedAdapterINS22_15DefaultEpilogueISM_NSB_IJNSB_IJlllEEESD_SX_EEES27_NS21_6thread17LinearCombinationISM_Li1EffLNS28_9ScaleType4KindE0ELNS_15FloatRoundStyleE2ESM_EENS_4gemm15EpilogueDefaultEEEEEvvEEEEvNT_6ParamsE,@function
        .size           _ZN7cutlass13device_kernelINS_4conv6kernel13ConvUniversalINS1_16ConvProblemShapeILNS1_8OperatorE0ELi2EEENS1_10collective14CollectiveConvINS1_46MainloopSm90TmaGmmaWarpSpecializedImplicitGemmILS5_0ELi18ELi2EN4cute5tupleIJNSA_1CILi1EEESD_SD_EEENS1_36KernelImplicitTmaWarpSpecializedSm90ELi1EEENSB_IJNSC_ILi64EEENSC_ILi128EEENSB_IJNSC_ILi32EEEEEEEEENS_6half_tESM_NSA_8TiledMMAINSA_8MMA_AtomIJNSA_4SM904GMMA26MMA_64x128x16_F32F16F16_SSILNSQ_5MajorE0ELSS_0ELNSQ_7ScaleInE1ELST_1EEEEEENSA_6LayoutISE_NSB_IJNSC_ILi0EEESX_SX_EEEEENSB_IJNSA_10UnderscoreES10_S10_EEEEENS7_6detail26Sm90ImplicitGemmTileTraitsINSA_20SM90_TMA_LOAD_IM2COLENSA_14ComposedLayoutINSA_7SwizzleILi2ELi4ELi3EEENSA_18smem_ptr_flag_bitsILi16EEENSW_INSB_IJNSB_IJNSC_ILi8EEES1B_EEENSB_IJSJ_SD_EEENSB_IJSD_NSC_ILi18EEEEEEEEENSB_IJNSB_IJSJ_NSC_ILi256EEEEEENSB_IJSD_SX_EEENSB_IJSX_NSC_ILi2048EEEEEEEEEEEEEvEENS14_INSA_13SM90_TMA_LOADENS16_IS18_S1A_NSW_INSB_IJNSB_IJS1B_NSC_ILi16EEEEEES1D_S1F_EEENSB_IJS1I_S1J_NSB_IJSX_NSC_ILi4096EEEEEEEEEEEEEvEEEENS_8epilogue10collective6detail29Sm90TmaWarpSpecializedAdapterINS22_15DefaultEpilogueISM_NSB_IJNSB_IJlllEEESD_SX_EEES27_NS21_6thread17LinearCombinationISM_Li1EffLNS28_9ScaleType4KindE0ELNS_15FloatRoundStyleE2ESM_EENS_4gemm15EpilogueDefaultEEEEEvvEEEEvNT_6ParamsE,(.L_x_172 - _ZN7cutlass13device_kernelINS_4conv6kernel13ConvUniversalINS1_16ConvProblemShapeILNS1_8OperatorE0ELi2EEENS1_10collective14CollectiveConvINS1_46MainloopSm90TmaGmmaWarpSpecializedImplicitGemmILS5_0ELi18ELi2EN4cute5tupleIJNSA_1CILi1EEESD_SD_EEENS1_36KernelImplicitTmaWarpSpecializedSm90ELi1EEENSB_IJNSC_ILi64EEENSC_ILi128EEENSB_IJNSC_ILi32EEEEEEEEENS_6half_tESM_NSA_8TiledMMAINSA_8MMA_AtomIJNSA_4SM904GMMA26MMA_64x128x16_F32F16F16_SSILNSQ_5MajorE0ELSS_0ELNSQ_7ScaleInE1ELST_1EEEEEENSA_6LayoutISE_NSB_IJNSC_ILi0EEESX_SX_EEEEENSB_IJNSA_10UnderscoreES10_S10_EEEEENS7_6detail26Sm90ImplicitGemmTileTraitsINSA_20SM90_TMA_LOAD_IM2COLENSA_14ComposedLayoutINSA_7SwizzleILi2ELi4ELi3EEENSA_18smem_ptr_flag_bitsILi16EEENSW_INSB_IJNSB_IJNSC_ILi8EEES1B_EEENSB_IJSJ_SD_EEENSB_IJSD_NSC_ILi18EEEEEEEEENSB_IJNSB_IJSJ_NSC_ILi256EEEEEENSB_IJSD_SX_EEENSB_IJSX_NSC_ILi2048EEEEEEEEEEEEEvEENS14_INSA_13SM90_TMA_LOADENS16_IS18_S1A_NSW_INSB_IJNSB_IJS1B_NSC_ILi16EEEEEES1D_S1F_EEENSB_IJS1I_S1J_NSB_IJSX_NSC_ILi4096EEEEEEEEEEEEEvEEEENS_8epilogue10collective6detail29Sm90TmaWarpSpecializedAdapterINS22_15DefaultEpilogueISM_NSB_IJNSB_IJlllEEESD_SX_EEES27_NS21_6thread17LinearCombinationISM_Li1EffLNS28_9ScaleType4KindE0ELNS_15FloatRoundStyleE2ESM_EENS_4gemm15EpilogueDefaultEEEEEvvEEEEvNT_6ParamsE)
        .other          _ZN7cutlass13device_kernelINS_4conv6kernel13ConvUniversalINS1_16ConvProblemShapeILNS1_8OperatorE0ELi2EEENS1_10collective14CollectiveConvINS1_46MainloopSm90TmaGmmaWarpSpecializedImplicitGemmILS5_0ELi18ELi2EN4cute5tupleIJNSA_1CILi1EEESD_SD_EEENS1_36KernelImplicitTmaWarpSpecializedSm90ELi1EEENSB_IJNSC_ILi64EEENSC_ILi128EEENSB_IJNSC_ILi32EEEEEEEEENS_6half_tESM_NSA_8TiledMMAINSA_8MMA_AtomIJNSA_4SM904GMMA26MMA_64x128x16_F32F16F16_SSILNSQ_5MajorE0ELSS_0ELNSQ_7ScaleInE1ELST_1EEEEEENSA_6LayoutISE_NSB_IJNSC_ILi0EEESX_SX_EEEEENSB_IJNSA_10UnderscoreES10_S10_EEEEENS7_6detail26Sm90ImplicitGemmTileTraitsINSA_20SM90_TMA_LOAD_IM2COLENSA_14ComposedLayoutINSA_7SwizzleILi2ELi4ELi3EEENSA_18smem_ptr_flag_bitsILi16EEENSW_INSB_IJNSB_IJNSC_ILi8EEES1B_EEENSB_IJSJ_SD_EEENSB_IJSD_NSC_ILi18EEEEEEEEENSB_IJNSB_IJSJ_NSC_ILi256EEEEEENSB_IJSD_SX_EEENSB_IJSX_NSC_ILi2048EEEEEEEEEEEEEvEENS14_INSA_13SM90_TMA_LOADENS16_IS18_S1A_NSW_INSB_IJNSB_IJS1B_NSC_ILi16EEEEEES1D_S1F_EEENSB_IJS1I_S1J_NSB_IJSX_NSC_ILi4096EEEEEEEEEEEEEvEEEENS_8epilogue10collective6detail29Sm90TmaWarpSpecializedAdapterINS22_15DefaultEpilogueISM_NSB_IJNSB_IJlllEEESD_SX_EEES27_NS21_6thread17LinearCombinationISM_Li1EffLNS28_9ScaleType4KindE0ELNS_15FloatRoundStyleE2ESM_EENS_4gemm15EpilogueDefaultEEEEEvvEEEEvNT_6ParamsE,@"STO_CUDA_ENTRY STV_DEFAULT"
_ZN7cutlass13device_kernelINS_4conv6kernel13ConvUniversalINS1_16ConvProblemShapeILNS1_8OperatorE0ELi2EEENS1_10collective14CollectiveConvINS1_46MainloopSm90TmaGmmaWarpSpecializedImplicitGemmILS5_0ELi18ELi2EN4cute5tupleIJNSA_1CILi1EEESD_SD_EEENS1_36KernelImplicitTmaWarpSpecializedSm90ELi1EEENSB_IJNSC_ILi64EEENSC_ILi128EEENSB_IJNSC_ILi32EEEEEEEEENS_6half_tESM_NSA_8TiledMMAINSA_8MMA_AtomIJNSA_4SM904GMMA26MMA_64x128x16_F32F16F16_SSILNSQ_5MajorE0ELSS_0ELNSQ_7ScaleInE1ELST_1EEEEEENSA_6LayoutISE_NSB_IJNSC_ILi0EEESX_SX_EEEEENSB_IJNSA_10UnderscoreES10_S10_EEEEENS7_6detail26Sm90ImplicitGemmTileTraitsINSA_20SM90_TMA_LOAD_IM2COLENSA_14ComposedLayoutINSA_7SwizzleILi2ELi4ELi3EEENSA_18smem_ptr_flag_bitsILi16EEENSW_INSB_IJNSB_IJNSC_ILi8EEES1B_EEENSB_IJSJ_SD_EEENSB_IJSD_NSC_ILi18EEEEEEEEENSB_IJNSB_IJSJ_NSC_ILi256EEEEEENSB_IJSD_SX_EEENSB_IJSX_NSC_ILi2048EEEEEEEEEEEEEvEENS14_INSA_13SM90_TMA_LOADENS16_IS18_S1A_NSW_INSB_IJNSB_IJS1B_NSC_ILi16EEEEEES1D_S1F_EEENSB_IJS1I_S1J_NSB_IJSX_NSC_ILi4096EEEEEEEEEEEEEvEEEENS_8epilogue10collective6detail29Sm90TmaWarpSpecializedAdapterINS22_15DefaultEpilogueISM_NSB_IJNSB_IJlllEEESD_SX_EEES27_NS21_6thread17LinearCombinationISM_Li1EffLNS28_9ScaleType4KindE0ELNS_15FloatRoundStyleE2ESM_EENS_4gemm15EpilogueDefaultEEEEEvvEEEEvNT_6ParamsE:
[----:B------:R-:W-:Y:S01]  /*0000*/  LDC R1, c[0x0][0x28] ;  /* 0x00000a00ff017b82 */ /* 0x000fe20000000800 */
[----:B------:R-:W0:Y:S01]  /*0010*/  S2R R8, SR_TID.X ;  /* 0x0000000000087919 */ /* 0x000e220000002100 */
[----:B------:R-:W-:Y:S01]  /*0020*/  ELECT P0, URZ, PT ;  /* 0x00000000003f782f */ /* 0x000fe20003800000 */
[----:B------:R-:W-:Y:S01]  /*0030*/  BSSY B0, `(.L_x_0) ;  /* 0x000000f000007945 */ /* 0x000fe20003800000 */
[--C-:B0-----:R-:W-:Y:S02]  /*0040*/  SHF.R.U32.HI R0, RZ, 0x5, R8.reuse ;  /* 0x00000005ff007819 */ /* 0x101fe40000011608 */
[----:B------:R-:W-:-:S03]  /*0050*/  SHF.R.U32.HI R3, RZ, 0x7, R8 ;  /* 0x00000007ff037819 */ /* 0x000fc60000011608 */
[----:B------:R-:W0:Y:S04]  /*0060*/  SHFL.IDX PT, R2, R0, RZ, 0x1f ;  /* 0x00001fff00027589 */ /* 0x000e2800000e0000 */
[----:B------:R1:W2:Y:S01]  /*0070*/  SHFL.IDX PT, R7, R3, RZ, 0x1f ;  /* 0x00001fff03077589 */ /* 0x0002a200000e0000 */
[----:B0-----:R-:W-:-:S13]  /*0080*/  ISETP.NE.OR P0, PT, R2, RZ, !P0 ;  /* 0x000000ff0200720c */ /* 0x001fda0004705670 */
[----:B-12---:R-:W-:Y:S05]  /*0090*/  @P0 BRA `(.L_x_1) ;  /* 0x0000000000200947 */ /* 0x006fea0003800000 */
[----:B------:R-:W-:Y:S02]  /*00a0*/  ULDC.64 UR4, c[0x0][0x198] ;  /* 0x0000660000047ab9 */ /* 0x000fe40000000a00 */
[----:B------:R-:W-:Y:S02]  /*00b0*/  UIADD3 UR6, UP0, UR4, 0xf0, URZ ;  /* 0x000000f004067890 */ /* 0x000fe4000ff1e03f */
[----:B------:R-:W-:Y:S02]  /*00c0*/  UIADD3 UR4, UP1, UR4, 0x1f0, URZ ;  /* 0x000001f004047890 */ /* 0x000fe4000ff3e03f */
[----:B------:R-:W-:Y:S02]  /*00d0*/  UIADD3.X UR7, URZ, UR5, URZ, UP0, !UPT ;  /* 0x000000053f077290 */ /* 0x000fe400087fe43f */
[----:B------:R-:W-:-:S07]  /*00e0*/  UIADD3.X UR5, URZ, UR5, URZ, UP1, !UPT ;  /* 0x000000053f057290 */ /* 0x000fce0008ffe43f */
[----:B------:R0:W-:Y:S02]  /*00f0*/  UTMACCTL.PF [UR6] ;  /* 0x00000000060079b9 */ /* 0x0001e40008040000 */
[----:B------:R0:W-:Y:S02]  /*0100*/  UTMACCTL.PF [UR4] ;  /* 0x00000000040079b9 */ /* 0x0001e40008040000 */
[----:B0-----:R-:W-:Y:S01]  /*0110*/  NOP ;  /* 0x0000000000007918 */ /* 0x001fe20000000000 */
.L_x_1:
[----:B------:R-:W-:Y:S05]  /*0120*/  BSYNC B0 ;  /* 0x0000000000007941 */ /* 0x000fea0003800000 */
.L_x_0:
[----:B------:R-:W0:Y:S01]  /*0130*/  SHFL.IDX PT, R0, R0, RZ, 0x1f ;  /* 0x00001fff00007589 */ /* 0x000e2200000e0000 */
[----:B------:R-:W-:-:S04]  /*0140*/  SHF.R.S32.HI R3, RZ, 0x1f, R2 ;  /* 0x0000001fff037819 */ /* 0x000fc80000011402 */
[----:B------:R-:W-:Y:S02]  /*0150*/  LEA.HI R3, R3, R2, RZ, 0x2 ;  /* 0x0000000203037211 */ /* 0x000fe400078f10ff */
[----:B0-----:R-:W-:-:S13]  /*0160*/  ISETP.NE.AND P0, PT, R0, RZ, PT ;  /* 0x000000ff0000720c */ /* 0x001fda0003f05270 */
[----:B------:R-:W-:Y:S05]  /*0170*/  @P0 BRA `(.L_x_2) ;  /* 0x0000000000d40947 */ /* 0x000fea0003800000 */
[----:B------:R-:W-:Y:S01]  /*0180*/  ELECT P0, URZ, PT ;  /* 0x00000000003f782f */ /* 0x000fe20003800000 */
[----:B------:R-:W-:-:S12]  /*0190*/  BSSY B0, `(.L_x_2) ;  /* 0x0000033000007945 */ /* 0x000fd80003800000 */
[----:B------:R-:W-:Y:S05]  /*01a0*/  @!P0 BRA `(.L_x_3) ;  /* 0x0000000000c48947 */ /* 0x000fea0003800000 */
[----:B------:R-:W0:Y:S01]  /*01b0*/  S2UR UR8, SR_CgaCtaId ;  /* 0x00000000000879c3 */ /* 0x000e220000008800 */
[----:B------:R-:W-:Y:S01]  /*01c0*/  UMOV UR4, 0x400 ;  /* 0x0000040000047882 */ /* 0x000fe20000000000 */
[----:B------:R-:W-:Y:S01]  /*01d0*/  UMOV UR5, 0x1 ;  /* 0x0000000100057882 */ /* 0x000fe20000000000 */
[----:B------:R-:W-:Y:S02]  /*01e0*/  UMOV UR6, 0x80 ;  /* 0x0000008000067882 */ /* 0x000fe40000000000 */
[----:B------:R-:W-:-:S04]  /*01f0*/  UIADD3 UR6, -UR6, 0x100000, URZ ;  /* 0x0010000006067890 */ /* 0x000fc8000fffe13f */
[----:B------:R-:W-:Y:S02]  /*0200*/  USHF.L.U32 UR7, UR6, 0xb, URZ ;  /* 0x0000000b06077899 */ /* 0x000fe4000800063f */
[----:B------:R-:W-:Y:S02]  /*0210*/  USHF.L.U32 UR6, UR6, 0x1, URZ ;  /* 0x0000000106067899 */ /* 0x000fe4000800063f */
[----:B0-----:R-:W-:Y:S02]  /*0220*/  ULEA UR8, UR8, UR4, 0x18 ;  /* 0x0000000408087291 */ /* 0x001fe4000f8ec03f */
[----:B------:R-:W-:-:S04]  /*0230*/  UIADD3 UR4, -UR5, 0x100000, URZ ;  /* 0x0010000005047890 */ /* 0x000fc8000fffe13f */
[----:B------:R-:W-:Y:S02]  /*0240*/  USHF.L.U32 UR5, UR4, 0xb, URZ ;  /* 0x0000000b04057899 */ /* 0x000fe4000800063f */
[----:B------:R-:W-:Y:S01]  /*0250*/  USHF.L.U32 UR4, UR4, 0x1, URZ ;  /* 0x0000000104047899 */ /* 0x000fe2000800063f */
[----:B------:R-:W0:Y:S11]  /*0260*/  FENCE.VIEW.ASYNC.S ;  /* 0x00000000000073c6 */ /* 0x000e360000000000 */
[----:B0-----:R0:W1:Y:S01]  /*0270*/  SYNCS.EXCH.64 URZ, [UR8+0x36000], UR4 ;  /* 0x03600004083f75b2 */ /* 0x0010620008000100 */
[----:B------:R0:W2:Y:S01]  /*0280*/  SYNCS.EXCH.64 URZ, [UR8+0x36090], UR6 ;  /* 0x03609006083f75b2 */ /* 0x0000a20008000100 */
[----:B------:R0:W3:Y:S01]  /*0290*/  SYNCS.EXCH.64 URZ, [UR8+0x36008], UR4 ;  /* 0x03600804083f75b2 */ /* 0x0000e20008000100 */
[----:B------:R0:W4:Y:S01]  /*02a0*/  SYNCS.EXCH.64 URZ, [UR8+0x36098], UR6 ;  /* 0x03609806083f75b2 */ /* 0x0001220008000100 */
[----:B------:R0:W0:Y:S01]  /*02b0*/  SYNCS.EXCH.64 URZ, [UR8+0x36010], UR4 ;  /* 0x03601004083f75b2 */ /* 0x0000220008000100 */
        /* <DEDUP_REMOVED lines=31> */
[----:B-1234-:R-:W-:Y:S01]  /*04b0*/  NOP ;  /* 0x0000000000007918 */ /* 0x01efe20000000000 */
.L_x_3:
[----:B0-----:R-:W-:Y:S05]  /*04c0*/  BSYNC B0 ;  /* 0x0000000000007941 */ /* 0x001fea0003800000 */
.L_x_2:
[----:B------:R-:W-:Y:S01]  /*04d0*/  ULDC.64 UR4, c[0x0][0x598] ;  /* 0x0001660000047ab9 */ /* 0x000fe20000000a00 */
[----:B------:R-:W-:Y:S01]  /*04e0*/  LOP3.LUT R3, R3, 0xfffffffc, RZ, 0xc0, !PT ;  /* 0xfffffffc03037812 */ /* 0x000fe200078ec0ff */
[----:B------:R-:W-:Y:S01]  /*04f0*/  NOP ;  /* 0x0000000000007918 */ /* 0x000fe20000000000 */
[----:B------:R-:W-:Y:S01]  /*0500*/  ISETP.NE.U32.AND P0, PT, RZ, UR4, PT ;  /* 0x00000004ff007c0c */ /* 0x000fe2000bf05070 */
[----:B------:R-:W-:Y:S01]  /*0510*/  NOP ;  /* 0x0000000000007918 */ /* 0x000fe20000000000 */
[----:B------:R-:W-:Y:S01]  /*0520*/  BAR.SYNC.DEFER_BLOCKING 0x0 ;  /* 0x0000000000007b1d */ /* 0x000fe20000010000 */
[----:B------:R-:W-:Y:S01]  /*0530*/  IMAD.IADD R6, R2, 0x1, -R3 ;  /* 0x0000000102067824 */ /* 0x000fe200078e0a03 */
[----:B------:R-:W-:Y:S02]  /*0540*/  ISETP.NE.AND.EX P0, PT, RZ, UR5, PT, P0 ;  /* 0x00000005ff007c0c */ /* 0x000fe4000bf05300 */
[C---:B------:R-:W-:Y:S02]  /*0550*/  ISETP.NE.AND P2, PT, R7.reuse, 0x1, PT ;  /* 0x000000010700780c */ /* 0x040fe40003f45270 */
[----:B------:R-:W-:Y:S01]  /*0560*/  LOP3.LUT P1, RZ, R7, R6, RZ, 0xfc, !PT ;  /* 0x0000000607ff7212 */ /* 0x000fe2000782fcff */
[----:B------:R-:W-:-:S03]  /*0570*/  ULDC.64 UR12, c[0x0][0x208] ;  /* 0x00008200000c7ab9 */ /* 0x000fc60000000a00 */
[----:B------:R-:W-:-:S04]  /*0580*/  SEL R2, RZ, 0x1, P1 ;  /* 0x00000001ff027807 */ /* 0x000fc80000800000 */
[----:B------:R-:W-:Y:S01]  /*0590*/  SEL R2, R2, 0x2, P2 ;  /* 0x0000000202027807 */ /* 0x000fe20001000000 */
[----:B------:R-:W-:Y:S06]  /*05a0*/  @!P0 BRA `(.L_x_4) ;  /* 0x00000000001c8947 */ /* 0x000fec0003800000 */
[----:B------:R-:W0:Y:S02]  /*05b0*/  LDC.64 R4, c[0x0][0x598] ;  /* 0x00016600ff047b82 */ /* 0x000e240000000a00 */
[----:B0-----:R-:W2:Y:S02]  /*05c0*/  LDG.E.64 R4, desc[UR12][R4.64] ;  /* 0x0000000c04047981 */ /* 0x001ea4000c1e1b00 */
[----:B--2---:R-:W-:-:S04]  /*05d0*/  ISETP.NE.U32.AND P0, PT, R4, RZ, PT ;  /* 0x000000ff0400720c */ /* 0x004fc80003f05070 */
[----:B------:R-:W-:-:S13]  /*05e0*/  ISETP.NE.AND.EX P0, PT, R5, RZ, PT, P0 ;  /* 0x000000ff0500720c */ /* 0x000fda0003f05300 */
[----:B------:R-:W-:Y:S05]  /*05f0*/  @!P0 BRA `(.L_x_4) ;  /* 0x0000000000088947 */ /* 0x000fea0003800000 */
[----:B------:R2:W5:Y:S01]  /*0600*/  LD.E R0, desc[UR12][R4.64] ;  /* 0x0000000c04007980 */ /* 0x000562000c101900 */
[----:B------:R-:W-:Y:S05]  /*0610*/  BRA `(.L_x_5) ;  /* 0x0000000000207947 */ /* 0x000fea0003800000 */
.L_x_4:
[----:B------:R-:W-:Y:S02]  /*0620*/  ULDC.64 UR4, c[0x0][0x588] ;  /* 0x0001620000047ab9 */ /* 0x000fe40000000a00 */
[----:B------:R-:W-:-:S04]  /*0630*/  ISETP.NE.U32.AND P0, PT, RZ, UR4, PT ;  /* 0x00000004ff007c0c */ /* 0x000fc8000bf05070 */
[----:B------:R-:W-:-:S13]  /*0640*/  ISETP.NE.AND.EX P0, PT, RZ, UR5, PT, P0 ;  /* 0x00000005ff007c0c */ /* 0x000fda000bf05300 */
[----:B------:R-:W-:Y:S05]  /*0650*/  @!P0 BRA `(.L_x_6) ;  /* 0x00000000000c8947 */ /* 0x000fea0003800000 */
[----:B------:R-:W0:Y:S02]  /*0660*/  LDC.64 R4, c[0x0][0x588] ;  /* 0x00016200ff047b82 */ /* 0x000e240000000a00 */
[----:B0-----:R0:W5:Y:S01]  /*0670*/  LDG.E R0, desc[UR12][R4.64] ;  /* 0x0000000c04007981 */ /* 0x001162000c1e1900 */
[----:B------:R-:W-:Y:S05]  /*0680*/  BRA `(.L_x_5) ;  /* 0x0000000000047947 */ /* 0x000fea0003800000 */
.L_x_6:
[----:B------:R-:W1:Y:S02]  /*0690*/  LDC R0, c[0x0][0x580] ;  /* 0x00016000ff007b82 */ /* 0x000e640000000800 */
.L_x_5:
[----:B------:R-:W-:Y:S02]  /*06a0*/  ULDC.64 UR4, c[0x0][0x5a0] ;  /* 0x0001680000047ab9 */ /* 0x000fe40000000a00 */
[----:B------:R-:W-:-:S04]  /*06b0*/  ISETP.NE.U32.AND P0, PT, RZ, UR4, PT ;  /* 0x00000004ff007c0c */ /* 0x000fc8000bf05070 */
[----:B------:R-:W-:-:S13]  /*06c0*/  ISETP.NE.AND.EX P0, PT, RZ, UR5, PT, P0 ;  /* 0x00000005ff007c0c */ /* 0x000fda000bf05300 */
[----:B------:R-:W-:Y:S05]  /*06d0*/  @!P0 BRA `(.L_x_7) ;  /* 0x00000000001c8947 */ /* 0x000fea0003800000 */
[----:B0-2---:R-:W0:Y:S02]  /*06e0*/  LDC.64 R4, c[0x0][0x5a0] ;  /* 0x00016800ff047b82 */ /* 0x005e240000000a00 */
[----:B0-----:R-:W2:Y:S02]  /*06f0*/  LDG.E.64 R4, desc[UR12][R4.64] ;  /* 0x0000000c04047981 */ /* 0x001ea4000c1e1b00 */
[----:B--2---:R-:W-:-:S04]  /*0700*/  ISETP.NE.U32.AND P0, PT, R4, RZ, PT ;  /* 0x000000ff0400720c */ /* 0x004fc80003f05070 */
[----:B------:R-:W-:-:S13]  /*0710*/  ISETP.NE.AND.EX P0, PT, R5, RZ, PT, P0 ;  /* 0x000000ff0500720c */ /* 0x000fda0003f05300 */
[----:B------:R-:W-:Y:S05]  /*0720*/  @!P0 BRA `(.L_x_7) ;  /* 0x0000000000088947 */ /* 0x000fea0003800000 */
[----:B------:R0:W5:Y:S01]  /*0730*/  LD.E R3, desc[UR12][R4.64] ;  /* 0x0000000c04037980 */ /* 0x000162000c101900 */
[----:B------:R-:W-:Y:S05]  /*0740*/  BRA `(.L_x_8) ;  /* 0x0000000000207947 */ /* 0x000fea0003800000 */
.L_x_7:
[----:B------:R-:W-:Y:S02]  /*0750*/  ULDC.64 UR4, c[0x0][0x590] ;  /* 0x0001640000047ab9 */ /* 0x000fe40000000a00 */
[----:B------:R-:W-:-:S04]  /*0760*/  ISETP.NE.U32.AND P0, PT, RZ, UR4, PT ;  /* 0x00000004ff007c0c */ /* 0x000fc8000bf05070 */
[----:B------:R-:W-:-:S13]  /*0770*/  ISETP.NE.AND.EX P0, PT, RZ, UR5, PT, P0 ;  /* 0x00000005ff007c0c */ /* 0x000fda000bf05300 */
[----:B------:R-:W-:Y:S05]  /*0780*/  @!P0 BRA `(.L_x_9) ;  /* 0x00000000000c8947 */ /* 0x000fea0003800000 */
[----:B0-2---:R-:W0:Y:S02]  /*0790*/  LDC.64 R4, c[0x0][0x590] ;  /* 0x00016400ff047b82 */ /* 0x005e240000000a00 */
[----:B0-----:R4:W5:Y:S01]  /*07a0*/  LDG.E R3, desc[UR12][R4.64] ;  /* 0x0000000c04037981 */ /* 0x001962000c1e1900 */
[----:B------:R-:W-:Y:S05]  /*07b0*/  BRA `(.L_x_8) ;  /* 0x0000000000047947 */ /* 0x000fea0003800000 */
.L_x_9:
[----:B------:R-:W3:Y:S02]  /*07c0*/  LDC R3, c[0x0][0x584] ;  /* 0x00016100ff037b82 */ /* 0x000ee40000000800 */
.L_x_8:
[----:B0-2-4-:R-:W0:Y:S01]  /*07d0*/  LDC R4, c[0x0][0x3c4] ;  /* 0x0000f100ff047b82 */ /* 0x015e220000000800 */
[----:B------:R-:W-:-:S07]  /*07e0*/  ISETP.NE.AND P0, PT, R7, RZ, PT ;  /* 0x000000ff0700720c */ /* 0x000fce0003f05270 */
[----:B------:R-:W2:Y:S01]  /*07f0*/  LDC.64 R10, c[0x0][0x3c8] ;  /* 0x0000f200ff0a7b82 */ /* 0x000ea20000000a00 */
[----:B0-----:R-:W-:-:S05]  /*0800*/  VIADD R4, R4, 0x1f ;  /* 0x0000001f04047836 */ /* 0x001fca0000000000 */
[----:B------:R-:W-:-:S04]  /*0810*/  SHF.R.S32.HI R5, RZ, 0x1f, R4 ;  /* 0x0000001fff057819 */ /* 0x000fc80000011404 */
[----:B------:R-:W-:-:S04]  /*0820*/  LEA.HI R5, R5, R4, RZ, 0x5 ;  /* 0x0000000405057211 */ /* 0x000fc800078f28ff */
[----:B------:R-:W-:-:S05]  /*0830*/  SHF.R.S32.HI R5, RZ, 0x5, R5 ;  /* 0x00000005ff057819 */ /* 0x000fca0000011405 */
[----:B--2---:R-:W-:-:S04]  /*0840*/  IMAD R4, R5, R10, RZ ;  /* 0x0000000a05047224 */ /* 0x004fc800078e02ff */
[----:B------:R-:W-:Y:S01]  /*0850*/  IMAD R4, R4, R11, RZ ;  /* 0x0000000b04047224 */ /* 0x000fe200078e02ff */
[----:B------:R-:W-:Y:S06]  /*0860*/  @!P0 BRA `(.L_x_10) ;  /* 0x0000005000ac8947 */ /* 0x000fec0003800000 */
[----:B------:R-:W-:-:S13]  /*0870*/  ISETP.NE.AND P0, PT, R7, 0x1, PT ;  /* 0x000000010700780c */ /* 0x000fda0003f05270 */
[----:B------:R-:W-:Y:S05]  /*0880*/  @P0 EXIT ;  /* 0x000000000000094d */ /* 0x000fea0003800000 */
[----:B------:R-:W-:Y:S01]  /*0890*/  ISETP.GE.AND P0, PT, R4, 0x1, PT ;  /* 0x000000010400780c */ /* 0x000fe20003f06270 */
[----:B------:R-:W-:Y:S01]  /*08a0*/  UMOV UR4, URZ ;  /* 0x0000003f00047c82 */ /* 0x000fe20008000000 */
[----:B------:R-:W-:Y:S02]  /*08b0*/  CS2R R86, SRZ ;  /* 0x0000000000567805 */ /* 0x000fe4000001ff00 */
[----:B------:R-:W-:Y:S02]  /*08c0*/  CS2R R24, SRZ ;  /* 0x0000000000187805 */ /* 0x000fe4000001ff00 */
[----:B------:R-:W-:Y:S02]  /*08d0*/  CS2R R26, SRZ ;  /* 0x00000000001a7805 */ /* 0x000fe4000001ff00 */
[----:B------:R-:W-:Y:S02]  /*08e0*/  CS2R R28, SRZ ;  /* 0x00000000001c7805 */ /* 0x000fe4000001ff00 */
[----:B------:R-:W-:-:S02]  /*08f0*/  CS2R R30, SRZ ;  /* 0x00000000001e7805 */ /* 0x000fc4000001ff00 */
[----:B------:R-:W-:Y:S02]  /*0900*/  CS2R R32, SRZ ;  /* 0x0000000000207805 */ /* 0x000fe4000001ff00 */
        /* <DEDUP_REMOVED lines=25> */
[----:B------:R-:W-:Y:S01]  /*0aa0*/  CS2R R84, SRZ ;  /* 0x0000000000547805 */ /* 0x000fe2000001ff00 */
[----:B------:R-:W-:Y:S06]  /*0ab0*/  @!P0 BRA `(.L_x_11) ;  /* 0x0000000000788947 */ /* 0x000fec0003800000 */
[----:B------:R-:W-:-:S04]  /*0ac0*/  LOP3.LUT R5, R2, 0x1, RZ, 0xfc, !PT ;  /* 0x0000000102057812 */ /* 0x000fc800078efcff */
[----:B------:R-:W-:-:S13]  /*0ad0*/  ISETP.NE.AND P0, PT, R5, 0x3, PT ;  /* 0x000000030500780c */ /* 0x000fda0003f05270 */
[----:B------:R-:W-:Y:S05]  /*0ae0*/  @!P0 BRA `(.L_x_12) ;  /* 0x0000000000048947 */ /* 0x000fea0003800000 */
[----:B------:R-:W-:Y:S01]  /*0af0*/  BPT.TRAP 0x1 ;  /* 0x000000040000795c */ /* 0x000fe20000300000 */
.L_x_12:
[----:B------:R-:W0:Y:S01]  /*0b00*/  S2UR UR5, SR_CgaCtaId ;  /* 0x00000000000579c3 */ /* 0x000e220000008800 */
[----:B------:R-:W-:Y:S01]  /*0b10*/  SHF.L.U32 R5, RZ, 0x1f, RZ ;  /* 0x0000001fff057819 */ /* 0x000fe200000006ff */
[----:B------:R-:W-:Y:S02]  /*0b20*/  UMOV UR4, 0x400 ;  /* 0x0000040000047882 */ /* 0x000fe40000000000 */
[----:B0-----:R-:W-:-:S12]  /*0b30*/  ULEA UR4, UR5, UR4, 0x18 ;  /* 0x0000000405047291 */ /* 0x001fd8000f8ec03f */
.L_x_13:
[----:B0-----:R-:W-:-:S04]  /*0b40*/  IMAD.U32 R6, RZ, RZ, UR4 ;  /* 0x00000004ff067e24 */ /* 0x001fc8000f8e00ff */
[----:B------:R0:W2:Y:S03]  /*0b50*/  SYNCS.PHASECHK.TRANS64.TRYWAIT P0, [R6+URZ+0x36000], R5 ;  /* 0x03600005060075a7 */ /* 0x0000a6000800017f */
[----:B--2---:R-:W-:Y:S05]  /*0b60*/  @!P0 NANOSLEEP.SYNCS 0x989680 ;  /* 0x009896800000895d */ /* 0x004fea0003900000 */
[----:B------:R-:W2:Y:S02]  /*0b70*/  @!P0 SYNCS.PHASECHK.TRANS64 P0, [R6+URZ+0x36000], R5 ;  /* 0x03600005060085a7 */ /* 0x000ea4000800007f */
[----:B--2---:R-:W-:Y:S05]  /*0b80*/  @!P0 BRA `(.L_x_13) ;  /* 0xfffffffc00ec8947 */ /* 0x004fea000383ffff */
[----:B------:R-:W-:Y:S01]  /*0b90*/  UIADD3 UR5, UR4, 0x12000, URZ ;  /* 0x0001200004057890 */ /* 0x000fe2000fffe03f */
[----:B------:R-:W-:Y:S01]  /*0ba0*/  WARPGROUP.ARRIVE ;  /* 0x00000000000079c5 */ /* 0x000fe20000000000 */
[----:B------:R-:W-:Y:S02]  /*0bb0*/  USHF.R.U32.HI UR4, URZ, 0x4, UR4 ;  /* 0x000000043f047899 */ /* 0x000fe40008011604 */
[----:B------:R-:W-:Y:S02]  /*0bc0*/  USHF.R.U32.HI UR5, URZ, 0x4, UR5 ;  /* 0x000000043f057899 */ /* 0x000fe40008011605 */
[----:B------:R-:W-:Y:S02]  /*0bd0*/  ULOP3.LUT UR4, UR4, 0x3fff, URZ, 0xc0, !UPT ;  /* 0x00003fff04047892 */ /* 0x000fe4000f8ec03f */
[----:B------:R-:W-:Y:S02]  /*0be0*/  ULOP3.LUT UR5, UR5, 0x3fff, URZ, 0xc0, !UPT ;  /* 0x00003fff05057892 */ /* 0x000fe4000f8ec03f */
[----:B------:R-:W-:-:S02]  /*0bf0*/  ULOP3.LUT UR4, UR4, 0x10000, URZ, 0xfc, !UPT ;  /* 0x0001000004047892 */ /* 0x000fc4000f8efc3f */
[----:B------:R-:W-:Y:S01]  /*0c00*/  ULOP3.LUT UR6, UR5, 0x10000, URZ, 0xfc, !UPT ;  /* 0x0001000005067892 */ /* 0x000fe2000f8efc3f */
[----:B------:R-:W-:Y:S02]  /*0c10*/  UMOV UR7, 0x80000020 ;  /* 0x8000002000077882 */ /* 0x000fe40000000000 */
[----:B------:R-:W-:-:S06]  /*0c20*/  UMOV UR5, 0x80000020 ;  /* 0x8000002000057882 */ /* 0x000fcc0000000000 */
[----:B------:R-:W-:Y:S01]  /*0c30*/  HGMMA.64x128x16.F32 R24, gdesc[UR4], RZ, !UPT ;  /* 0x01e00000041879f0 */ /* 0x000fe2000c7008ff */
[----:B------:R-:W-:Y:S02]  /*0c40*/  UIADD3 UR4, UR4, 0x2, URZ ;  /* 0x0000000204047890 */ /* 0x000fe4000fffe03f */
[----:B------:R-:W-:Y:S01]  /*0c50*/  UIADD3 UR6, UR6, 0x2, URZ ;  /* 0x0000000206067890 */ /* 0x000fe2000fffe03f */
[----:B------:R-:W-:Y:S01]  /*0c60*/  UMOV UR5, 0x80000020 ;  /* 0x8000002000057882 */ /* 0x000fe20000000000 */
[----:B------:R-:W-:-:S07]  /*0c70*/  UMOV UR7, 0x80000020 ;  /* 0x8000002000077882 */ /* 0x000fce0000000000 */
[----:B------:R-:W-:Y:S01]  /*0c80*/  HGMMA.64x128x16.F32 R24, gdesc[UR4], R24, gsb0 ;  /* 0x01e00000041879f0 */ /* 0x000fe20008000818 */
[----:B------:R-:W-:-:S05]  /*0c90*/  UMOV UR4, 0x1 ;  /* 0x0000000100047882 */ /* 0x000fca0000000000 */
.L_x_11:
[----:B0-----:R-:W-:-:S05]  /*0ca0*/  VIMNMX R5, R4, 0x1, PT ;  /* 0x0000000104057848 */ /* 0x001fca0003fe0100 */
[----:B------:R-:W-:-:S05]  /*0cb0*/  IMAD.IADD R6, R4, 0x1, -R5 ;  /* 0x0000000104067824 */ /* 0x000fca00078e0a05 */
[----:B------:R-:W-:-:S13]  /*0cc0*/  ISETP.GE.AND P0, PT, R6, 0x1, PT ;  /* 0x000000010600780c */ /* 0x000fda0003f06270 */
[----:B------:R-:W-:Y:S05]  /*0cd0*/  @!P0 BRA `(.L_x_14) ;  /* 0x0000000000e88947 */ /* 0x000fea0003800000 */
[----:B------:R-:W0:Y:S01]  /*0ce0*/  S2UR UR6, SR_CgaCtaId ;  /* 0x00000000000679c3 */ /* 0x000e220000008800 */
[----:B------:R-:W-:Y:S01]  /*0cf0*/  UMOV UR5, 0x400 ;  /* 0x0000040000057882 */ /* 0x000fe20000000000 */
[----:B------:R-:W-:Y:S01]  /*0d00*/  LOP3.LUT R10, R2, 0x1, RZ, 0xfc, !PT ;  /* 0x00000001020a7812 */ /* 0x000fe200078efcff */
[----:B------:R-:W-:Y:S01]  /*0d10*/  IMAD.MOV.U32 R9, RZ, RZ, RZ ;  /* 0x000000ffff097224 */ /* 0x000fe200078e00ff */
[----:B------:R-:W-:Y:S01]  /*0d20*/  UISETP.NE.U32.AND UP0, UPT, UR4, URZ, UPT ;  /* 0x0000003f0400728c */ /* 0x000fe2000bf05070 */
[----:B------:R-:W-:Y:S01]  /*0d30*/  IMAD.MOV.U32 R5, RZ, RZ, R6 ;  /* 0x000000ffff057224 */ /* 0x000fe200078e0006 */
[----:B0-----:R-:W-:-:S04]  /*0d40*/  ULEA UR7, UR6, UR5, 0x18 ;  /* 0x0000000506077291 */ /* 0x001fc8000f8ec03f */
[----:B------:R-:W-:Y:S02]  /*0d50*/  UIADD3 UR6, UR7, 0x12000, URZ ;  /* 0x0001200007067890 */ /* 0x000fe4000fffe03f */
[----:B------:R-:W-:Y:S02]  /*0d60*/  USHF.R.U32.HI UR5, URZ, 0x4, UR7 ;  /* 0x000000043f057899 */ /* 0x000fe40008011607 */
[----:B------:R-:W-:Y:S02]  /*0d70*/  USHF.R.U32.HI UR6, URZ, 0x4, UR6 ;  /* 0x000000043f067899 */ /* 0x000fe40008011606 */
[----:B------:R-:W-:Y:S02]  /*0d80*/  ULOP3.LUT UR5, UR5, 0x3fff, URZ, 0xc0, !UPT ;  /* 0x00003fff05057892 */ /* 0x000fe4000f8ec03f */
[----:B------:R-:W-:Y:S02]  /*0d90*/  ULOP3.LUT UR6, UR6, 0x3fff, URZ, 0xc0, !UPT ;  /* 0x00003fff06067892 */ /* 0x000fe4000f8ec03f */
[----:B------:R-:W-:-:S02]  /*0da0*/  ULOP3.LUT UR14, UR5, 0x10000, URZ, 0xfc, !UPT ;  /* 0x00010000050e7892 */ /* 0x000fc4000f8efc3f */
[----:B------:R-:W-:Y:S01]  /*0db0*/  ULOP3.LUT UR15, UR6, 0x10000, URZ, 0xfc, !UPT ;  /* 0x00010000060f7892 */ /* 0x000fe2000f8efc3f */
[----:B------:R-:W-:-:S11]  /*0dc0*/  UMOV UR5, URZ ;  /* 0x0000003f00057c82 */ /* 0x000fd60008000000 */
.L_x_19:
[----:B------:R-:W-:-:S13]  /*0dd0*/  ISETP.NE.AND P1, PT, R10, 0x3, PT ;  /* 0x000000030a00780c */ /* 0x000fda0003f25270 */
[----:B0-----:R-:W-:Y:S05]  /*0de0*/  @!P1 BRA `(.L_x_15) ;  /* 0x0000000000049947 */ /* 0x001fea0003800000 */
[----:B------:R-:W-:Y:S01]  /*0df0*/  BPT.TRAP 0x1 ;  /* 0x000000040000795c */ /* 0x000fe20000300000 */
.L_x_15:
[----:B------:R-:W-:Y:S01]  /*0e00*/  SHF.L.U32 R7, R9, 0x1f, RZ ;  /* 0x0000001f09077819 */ /* 0x000fe200000006ff */
[----:B------:R-:W-:-:S12]  /*0e10*/  ULEA UR6, UR4, UR7, 0x3 ;  /* 0x0000000704067291 */ /* 0x000fd8000f8e183f */
.L_x_16:
[----:B0-----:R-:W-:-:S04]  /*0e20*/  IMAD.U32 R8, RZ, RZ, UR6 ;  /* 0x00000006ff087e24 */ /* 0x001fc8000f8e00ff */
[----:B------:R0:W2:Y:S03]  /*0e30*/  SYNCS.PHASECHK.TRANS64.TRYWAIT P0, [R8+URZ+0x36000], R7 ;  /* 0x03600007080075a7 */ /* 0x0000a6000800017f */
[----:B--2---:R-:W-:Y:S05]  /*0e40*/  @!P0 NANOSLEEP.SYNCS 0x989680 ;  /* 0x009896800000895d */ /* 0x004fea0003900000 */
[----:B------:R-:W2:Y:S02]  /*0e50*/  @!P0 SYNCS.PHASECHK.TRANS64 P0, [R8+URZ+0x36000], R7 ;  /* 0x03600007080085a7 */ /* 0x000ea4000800007f */
[----:B--2---:R-:W-:Y:S05]  /*0e60*/  @!P0 BRA `(.L_x_16) ;  /* 0xfffffffc00ec8947 */ /* 0x004fea000383ffff */
[----:B------:R-:W-:Y:S01]  /*0e70*/  ULEA UR8, UR4, UR14, 0x8 ;  /* 0x0000000e04087291 */ /* 0x000fe2000f8e403f */
[----:B------:R-:W-:Y:S01]  /*0e80*/  WARPGROUP.ARRIVE ;  /* 0x00000000000079c5 */ /* 0x000fe20000000000 */
[----:B------:R-:W-:Y:S01]  /*0e90*/  ULEA UR10, UR4, UR15, 0x9 ;  /* 0x0000000f040a7291 */ /* 0x000fe2000f8e483f */
[----:B------:R-:W-:Y:S01]  /*0ea0*/  UMOV UR9, 0x80000020 ;  /* 0x8000002000097882 */ /* 0x000fe20000000000 */
[----:B------:R-:W-:-:S07]  /*0eb0*/  UMOV UR11, 0x80000020 ;  /* 0x80000020000b7882 */ /* 0x000fce0000000000 */
[----:B------:R-:W-:Y:S01]  /*0ec0*/  HGMMA.64x128x16.F32 R24, gdesc[UR8], R24, UP0 ;  /* 0x01e00000081879f0 */ /* 0x000fe2000bf00818 */
[----:B------:R-:W-:Y:S02]  /*0ed0*/  UIADD3 UR8, UR8, 0x2, URZ ;  /* 0x0000000208087890 */ /* 0x000fe4000fffe03f */
[----:B------:R-:W-:Y:S01]  /*0ee0*/  UIADD3 UR10, UR10, 0x2, URZ ;  /* 0x000000020a0a7890 */ /* 0x000fe2000fffe03f */
[----:B------:R-:W-:Y:S01]  /*0ef0*/  UMOV UR9, 0x80000020 ;  /* 0x8000002000097882 */ /* 0x000fe20000000000 */
[----:B------:R-:W-:-:S07]  /*0f00*/  UMOV UR11, 0x80000020 ;  /* 0x80000020000b7882 */ /* 0x000fce0000000000 */
[----:B------:R-:W-:Y:S03]  /*0f10*/  HGMMA.64x128x16.F32 R24, gdesc[UR8], R24, gsb0 ;  /* 0x01e00000081879f0 */ /* 0x000fe60008000818 */
[----:B------:R-:W-:Y:S02]  /*0f20*/  WARPGROUP.DEPBAR.LE gsb0, 0x1 ;  /* 0x00008000000079c5 */ /* 0x000fe40000010100 */
[----:B------:R-:W-:Y:S05]  /*0f30*/  @!P1 BRA `(.L_x_17) ;  /* 0x0000000000049947 */ /* 0x000fea0003800000 */
[----:B------:R-:W-:Y:S01]  /*0f40*/  BPT.TRAP 0x1 ;  /* 0x000000040000795c */ /* 0x000fe20000300000 */
.L_x_17:
[----:B------:R-:W-:Y:S01]  /*0f50*/  ULEA UR6, UR5, UR7, 0x3 ;  /* 0x0000000705067291 */ /* 0x000fe2000f8e183f */
[----:B------:R-:W-:-:S03]  /*0f60*/  ISETP.GT.U32.AND P0, PT, R2, 0x1, PT ;  /* 0x000000010200780c */ /* 0x000fc60003f04070 */
[----:B------:R-:W-:-:S04]  /*0f70*/  UIADD3 UR6, UR6, 0x36090, URZ ;  /* 0x0003609006067890 */ /* 0x000fc8000fffe03f */
[----:B------:R-:W-:-:S09]  /*0f80*/  UPRMT UR6, URZ, 0x654, UR6 ;  /* 0x000006543f067896 */ /* 0x000fd20008000006 */
[----:B------:R-:W-:Y:S01]  /*0f90*/  SYNCS.ARRIVE.TRANS64.RED.A1T0 RZ, [UR6], RZ ;  /* 0x000000ffffff79a7 */ /* 0x000fe20008100406 */
[----:B------:R-:W-:Y:S05]  /*0fa0*/  @P0 BRA `(.L_x_18) ;  /* 0x0000000000040947 */ /* 0x000fea0003800000 */
[----:B------:R-:W-:Y:S01]  /*0fb0*/  BPT.TRAP 0x1 ;  /* 0x000000040000795c */ /* 0x000fe20000300000 */
.L_x_18:
[----:B------:R-:W-:Y:S01]  /*0fc0*/  UIADD3 UR4, UR4, 0x1, URZ ;  /* 0x0000000104047890 */ /* 0x000fe2000fffe03f */
[C---:B------:R-:W-:Y:S01]  /*0fd0*/  ISETP.GT.AND P0, PT, R5.reuse, 0x1, PT ;  /* 0x000000010500780c */ /* 0x040fe20003f04270 */
[----:B------:R-:W-:Y:S01]  /*0fe0*/  UIADD3 UR5, UR5, 0x1, URZ ;  /* 0x0000000105057890 */ /* 0x000fe2000fffe03f */
[----:B------:R-:W-:Y:S01]  /*0ff0*/  VIADD R5, R5, 0xffffffff ;  /* 0xffffffff05057836 */ /* 0x000fe20000000000 */
[----:B------:R-:W-:Y:S02]  /*1000*/  UISETP.NE.AND UP0, UPT, UR4, 0x12, UPT ;  /* 0x000000120400788c */ /* 0x000fe4000bf05270 */
[----:B------:R-:W-:Y:S02]  /*1010*/  UISETP.NE.AND UP1, UPT, UR5, 0x12, UPT ;  /* 0x000000120500788c */ /* 0x000fe4000bf25270 */
[----:B------:R-:W-:Y:S02]  /*1020*/  USEL UR6, URZ, 0x1, UP0 ;  /* 0x000000013f067887 */ /* 0x000fe40008000000 */
[----:B------:R-:W-:-:S02]  /*1030*/  USEL UR4, UR4, URZ, UP0 ;  /* 0x0000003f04047287 */ /* 0x000fc40008000000 */
[----:B------:R-:W-:Y:S02]  /*1040*/  USEL UR5, UR5, URZ, UP1 ;  /* 0x0000003f05057287 */ /* 0x000fe40008800000 */
[----:B------:R-:W-:Y:S01]  /*1050*/  UPLOP3.LUT UP0, UPT, UPT, UPT, UPT, 0x80, 0x0 ;  /* 0x000000000000789c */ /* 0x000fe20003f0f070 */
[----:B------:R-:W-:Y:S01]  /*1060*/  LOP3.LUT R9, R9, UR6, RZ, 0x3c, !PT ;  /* 0x0000000609097c12 */ /* 0x000fe2000f8e3cff */
[----:B------:R-:W-:Y:S09]  /*1070*/  @P0 BRA `(.L_x_19) ;  /* 0xfffffffc00540947 */ /* 0x000ff2000383ffff */
.L_x_14:
[----:B------:R-:W-:Y:S01]  /*1080*/  ISETP.GE.AND P0, PT, R4, 0x1, PT ;  /* 0x000000010400780c */ /* 0x000fe20003f06270 */
[----:B------:R-:W-:-:S12]  /*1090*/  WARPGROUP.DEPBAR.LE gsb0, 0x0 ;  /* 0x00008000000079c5 */ /* 0x000fd80000010000 */
[----:B------:R-:W-:Y:S05]  /*10a0*/  @!P0 BRA `(.L_x_20) ;  /* 0x0000000000448947 */ /* 0x000fea0003800000 */
[----:B------:R-:W-:-:S04]  /*10b0*/  LOP3.LUT R4, R2, 0x1, RZ, 0xfc, !PT ;  /* 0x0000000102047812 */ /* 0x000fc800078efcff */
[----:B------:R-:W-:-:S13]  /*10c0*/  ISETP.NE.AND P0, PT, R4, 0x3, PT ;  /* 0x000000030400780c */ /* 0x000fda0003f05270 */
[----:B------:R-:W-:Y:S05]  /*10d0*/  @!P0 BRA `(.L_x_21) ;  /* 0x0000000000048947 */ /* 0x000fea0003800000 */
[----:B------:R-:W-:Y:S01]  /*10e0*/  BPT.TRAP 0x1 ;  /* 0x000000040000795c */ /* 0x000fe20000300000 */
.L_x_21:
[----:B0-----:R-:W0:Y:S01]  /*10f0*/  S2R R7, SR_CgaCtaId ;  /* 0x0000000000077919 */ /* 0x001e220000008800 */
[----:B------:R-:W-:Y:S01]  /*1100*/  IMAD.WIDE.U32 R4, R6, 0x38e38e39, RZ ;  /* 0x38e38e3906047825 */ /* 0x000fe200078e00ff */
[----:B------:R-:W-:Y:S02]  /*1110*/  MOV R4, 0x400 ;  /* 0x0000040000047802 */ /* 0x000fe40000000f00 */
[----:B------:R-:W-:Y:S02]  /*1120*/  ISETP.GT.U32.AND P0, PT, R2, 0x1, PT ;  /* 0x000000010200780c */ /* 0x000fe40003f04070 */
[----:B------:R-:W-:-:S05]  /*1130*/  SHF.R.U32.HI R5, RZ, 0x2, R5 ;  /* 0x00000002ff057819 */ /* 0x000fca0000011605 */
[----:B------:R-:W-:Y:S01]  /*1140*/  IMAD R6, R5, -0x12, R6 ;  /* 0xffffffee05067824 */ /* 0x000fe200078e0206 */
[----:B0-----:R-:W-:-:S05]  /*1150*/  LEA R7, R7, R4, 0x18 ;  /* 0x0000000407077211 */ /* 0x001fca00078ec0ff */
[----:B------:R-:W-:-:S04]  /*1160*/  IMAD R6, R6, 0x8, R7 ;  /* 0x0000000806067824 */ /* 0x000fc800078e0207 */
[----:B------:R-:W-:-:S05]  /*1170*/  VIADD R6, R6, 0x36090 ;  /* 0x0003609006067836 */ /* 0x000fca0000000000 */
[----:B------:R-:W-:-:S04]  /*1180*/  PRMT R6, RZ, 0x654, R6 ;  /* 0x00000654ff067816 */ /* 0x000fc80000000006 */
[----:B------:R2:W-:Y:S01]  /*1190*/  SYNCS.ARRIVE.TRANS64.RED.A1T0 RZ, [R6+URZ], RZ ;  /* 0x000000ff06ff79a7 */ /* 0x0005e2000810043f */
[----:B------:R-:W-:Y:S05]  /*11a0*/  @P0 BRA `(.L_x_20) ;  /* 0x0000000000040947 */ /* 0x000fea0003800000 */
[----:B------:R-:W-:Y:S01]  /*11b0*/  BPT.TRAP 0x1 ;  /* 0x000000040000795c */ /* 0x000fe20000300000 */
.L_x_20:
[----:B------:R-:W4:Y:S01]  /*11c0*/  S2R R5, SR_TID.X ;  /* 0x0000000000057919 */ /* 0x000f220000002100 */
[----:B------:R-:W-:Y:S01]  /*11d0*/  ULDC.64 UR4, c[0x0][0x280] ;  /* 0x0000a00000047ab9 */ /* 0x000fe20000000a00 */
[----:B------:R-:W0:Y:S01]  /*11e0*/  S2R R4, SR_CTAID.Y ;  /* 0x0000000000047919 */ /* 0x000e220000002600 */
[----:B------:R-:W1:Y:S01]  /*11f0*/  S2R R15, SR_CTAID.X ;  /* 0x00000000000f7919 */ /* 0x000e620000002500 */
[----:B----4-:R-:W-:-:S04]  /*1200*/  SHF.R.S32.HI R2, RZ, 0x1f, R5 ;  /* 0x0000001fff027819 */ /* 0x010fc80000011405 */
[----:B------:R-:W-:Y:S01]  /*1210*/  LEA.HI R2, R2, R5, RZ, 0x7 ;  /* 0x0000000502027211 */ /* 0x000fe200078f38ff */
[----:B0-----:R-:W-:-:S03]  /*1220*/  IMAD.SHL.U32 R4, R4, 0x80, RZ ;  /* 0x0000008004047824 */ /* 0x001fc600078e00ff */
[----:B------:R-:W-:Y:S01]  /*1230*/  LOP3.LUT R2, R2, 0xffffff80, RZ, 0xc0, !PT ;  /* 0xffffff8002027812 */ /* 0x000fe200078ec0ff */
[----:B-1----:R-:W-:Y:S01]  /*1240*/  IMAD.SHL.U32 R8, R15, 0x40, RZ ;  /* 0x000000400f087824 */ /* 0x002fe200078e00ff */
[----:B------:R-:W-:-:S03]  /*1250*/  ISETP.GE.AND P0, PT, R4, UR5, PT ;  /* 0x0000000504007c0c */ /* 0x000fc6000bf06270 */
[----:B------:R-:W-:Y:S01]  /*1260*/  IMAD.IADD R2, R5, 0x1, -R2 ;  /* 0x0000000105027824 */ /* 0x000fe200078e0a02 */
[----:B------:R-:W-:-:S04]  /*1270*/  ISETP.GE.OR P0, PT, R8, UR4, P0 ;  /* 0x0000000408007c0c */ /* 0x000fc80008706670 */
[----:B------:R-:W-:-:S04]  /*1280*/  SHF.R.S32.HI R5, RZ, 0x1f, R2 ;  /* 0x0000001fff057819 */ /* 0x000fc80000011402 */
[----:B--2---:R-:W-:-:S04]  /*1290*/  LEA.HI R6, R5, R2, RZ, 0x2 ;  /* 0x0000000205067211 */ /* 0x004fc800078f10ff */
[--C-:B------:R-:W-:Y:S02]  /*12a0*/  SHF.R.S32.HI R10, RZ, 0x2, R6.reuse ;  /* 0x00000002ff0a7819 */ /* 0x100fe40000011406 */
[----:B------:R-:W-:-:S04]  /*12b0*/  SHF.R.S32.HI R7, RZ, 0x1f, R6 ;  /* 0x0000001fff077819 */ /* 0x000fc80000011406 */
[----:B------:R-:W-:-:S04]  /*12c0*/  LEA.HI R7, R7, R10, RZ, 0x3 ;  /* 0x0000000a07077211 */ /* 0x000fc800078f18ff */
[----:B------:R-:W-:Y:S01]  /*12d0*/  LOP3.LUT R11, R7, 0xfffffff8, RZ, 0xc0, !PT ;  /* 0xfffffff8070b7812 */ /* 0x000fe200078ec0ff */
[----:B------:R-:W-:Y:S06]  /*12e0*/  @P0 EXIT ;  /* 0x000000000000094d */ /* 0x000fec0003800000 */
[----:B------:R-:W0:Y:S01]  /*12f0*/  LDC.64 R16, c[0x0][0x5d0] ;  /* 0x00017400ff107b82 */ /* 0x000e220000000a00 */
[----:B------:R-:W-:Y:S01]  /*1300*/  IMAD.IADD R10, R10, 0x1, -R11 ;  /* 0x000000010a0a7824 */ /* 0x000fe200078e0a0b */
[----:B------:R-:W-:Y:S02]  /*1310*/  LOP3.LUT R7, R6, 0x7ffffffc, RZ, 0xc0, !PT ;  /* 0x7ffffffc06077812 */ /* 0x000fe400078ec0ff */
[----:B------:R-:W-:Y:S02]  /*1320*/  LEA.HI R5, R5, R2, RZ, 0x5 ;  /* 0x0000000205057211 */ /* 0x000fe400078f28ff */
[----:B------:R-:W-:Y:S01]  /*1330*/  SHF.R.S32.HI R11, RZ, 0x1f, R10 ;  /* 0x0000001fff0b7819 */ /* 0x000fe2000001140a */
[----:B------:R-:W-:Y:S01]  /*1340*/  IMAD.IADD R7, R2, 0x1, -R7 ;  /* 0x0000000102077824 */ /* 0x000fe200078e0a07 */
[----:B------:R-:W-:Y:S02]  /*1350*/  SHF.R.S32.HI R5, RZ, 0x5, R5 ;  /* 0x00000005ff057819 */ /* 0x000fe40000011405 */
[----:B---3-5:R-:W-:Y:S01]  /*1360*/  FSETP.NEU.AND P1, PT, R3, RZ, PT ;  /* 0x000000ff0300720b */ /* 0x028fe20003f2d000 */
[----:B------:R-:W-:-:S02]  /*1370*/  IMAD.SHL.U32 R7, R7, 0x2, RZ ;  /* 0x0000000207077824 */ /* 0x000fc400078e00ff */
[----:B------:R-:W-:-:S03]  /*1380*/  IMAD.WIDE R14, R15, 0x40, R10 ;  /* 0x000000400f0e7825 */ /* 0x000fc600078e020a */
[----:B------:R-:W-:Y:S01]  /*1390*/  SHF.R.S32.HI R9, RZ, 0x1f, R7 ;  /* 0x0000001fff097819 */ /* 0x000fe20000011407 */
[C---:B------:R-:W-:Y:S01]  /*13a0*/  IMAD R11, R5.reuse, -0x10, -R8 ;  /* 0xfffffff0050b7824 */ /* 0x040fe200078e0a08 */
[C---:B------:R-:W-:Y:S01]  /*13b0*/  IADD3 R8, P0, R4.reuse, R7, RZ ;  /* 0x0000000704087210 */ /* 0x040fe20007f1e0ff */
[----:B------:R-:W-:Y:S01]  /*13c0*/  IMAD.WIDE R14, R5, 0x10, R14 ;  /* 0x00000010050e7825 */ /* 0x000fe200078e020e */
[----:B------:R-:W-:Y:S02]  /*13d0*/  IADD3 R2, -R7, UR5, -R4 ;  /* 0x0000000507027c10 */ /* 0x000fe4000fffe904 */
[----:B------:R-:W-:Y:S01]  /*13e0*/  LEA.HI.X.SX32 R9, R4, R9, 0x1, P0 ;  /* 0x0000000904097211 */ /* 0x000fe200000f0eff */
[-C--:B0-----:R-:W-:Y:S01]  /*13f0*/  IMAD R4, R15, R16.reuse, RZ ;  /* 0x000000100f047224 */ /* 0x081fe200078e02ff */
[----:B------:R-:W-:Y:S02]  /*1400*/  IADD3 R10, R11, UR4, -R10 ;  /* 0x000000040b0a7c10 */ /* 0x000fe4000fffe80a */
[----:B------:R-:W-:Y:S01]  /*1410*/  ISETP.GT.AND P0, PT, R2, RZ, PT ;  /* 0x000000ff0200720c */ /* 0x000fe20003f04270 */
[----:B------:R-:W-:Y:S01]  /*1420*/  IMAD.WIDE.U32 R12, R14, R16, R8 ;  /* 0x000000100e0c7225 */ /* 0x000fe200078e0008 */
[----:B------:R-:W-:-:S02]  /*1430*/  SHF.L.U64.HI R11, R16, 0x3, R17 ;  /* 0x00000003100b7819 */ /* 0x000fc40000010211 */
[----:B------:R-:W-:Y:S01]  /*1440*/  ISETP.GT.AND P2, PT, R10, RZ, P0 ;  /* 0x000000ff0a00720c */ /* 0x000fe20000744270 */
[----:B------:R-:W-:Y:S02]  /*1450*/  IMAD R7, R14, R17, R4 ;  /* 0x000000110e077224 */ /* 0x000fe400078e0204 */
[----:B------:R-:W-:Y:S02]  /*1460*/  IMAD.SHL.U32 R16, R16, 0x8, RZ ;  /* 0x0000000810107824 */ /* 0x000fe400078e00ff */
[----:B------:R-:W-:Y:S01]  /*1470*/  IMAD.IADD R7, R13, 0x1, R7 ;  /* 0x000000010d077824 */ /* 0x000fe200078e0207 */
[----:B------:R-:W-:Y:S07]  /*1480*/  @!P1 BRA `(.L_x_22) ;  /* 0x0000002c00fc9947 */ /* 0x000fee0003800000 */
[----:B------:R-:W-:Y:S01]  /*1490*/  ULDC.64 UR6, c[0x0][0x5b0] ;  /* 0x00016c0000067ab9 */ /* 0x000fe20000000a00 */
[----:B------:R-:W-:Y:S01]  /*14a0*/  ULDC.64 UR8, c[0x0][0x5a8] ;  /* 0x00016a0000087ab9 */ /* 0x000fe20000000a00 */
[----:B------:R-:W-:Y:S01]  /*14b0*/  IMAD R13, R15, UR6, RZ ;  /* 0x000000060f0d7c24 */ /* 0x000fe2000f8e02ff */
[----:B------:R-:W-:Y:S01]  /*14c0*/  ULDC.64 UR4, c[0x0][0x5c8] ;  /* 0x0001720000047ab9 */ /* 0x000fe20000000a00 */
[----:B------:R-:W-:-:S04]  /*14d0*/  IMAD.WIDE.U32 R18, R14, UR6, R8 ;  /* 0x000000060e127c25 */ /* 0x000fc8000f8e0008 */
[----:B------:R-:W-:Y:S01]  /*14e0*/  IMAD R13, R14, UR7, R13 ;  /* 0x000000070e0d7c24 */ /* 0x000fe2000f8e020d */
[----:B------:R-:W-:-:S03]  /*14f0*/  LEA R4, P1, R18, UR8, 0x1 ;  /* 0x0000000812047c11 */ /* 0x000fc6000f8208ff */
[----:B------:R-:W-:-:S05]  /*1500*/  IMAD.IADD R5, R19, 0x1, R13 ;  /* 0x0000000113057824 */ /* 0x000fca00078e020d */
[----:B------:R-:W-:-:S05]  /*1510*/  LEA.HI.X R5, R18, UR9, R5, 0x1, P1 ;  /* 0x0000000912057c11 */ /* 0x000fca00088f0c05 */
[----:B------:R-:W2:Y:S01]  /*1520*/  @P2 LDG.E.LTC128B.U16 R17, desc[UR12][R4.64] ;  /* 0x0000000c04112981 */ /* 0x000ea2000c1e1520 */
[----:B------:R-:W-:Y:S01]  /*1530*/  ISETP.GT.AND P1, PT, R2, 0x1, PT ;  /* 0x000000010200780c */ /* 0x000fe20003f24270 */
[----:B------:R-:W-:Y:S03]  /*1540*/  BSSY B0, `(.L_x_23) ;  /* 0x000000b000007945 */ /* 0x000fe60003800000 */
[----:B------:R-:W-:Y:S01]  /*1550*/  ISETP.GT.AND P3, PT, R10, RZ, P1 ;  /* 0x000000ff0a00720c */ /* 0x000fe20000f64270 */
[----:B--2---:R-:W-:-:S05]  /*1560*/  HADD2.F32 R6, -RZ, R17.H0_H0 ;  /* 0x20000011ff067230 */ /* 0x004fca0000004100 */
[----:B------:R-:W-:Y:S01]  /*1570*/  FMUL R19, R6, R3 ;  /* 0x0000000306137220 */ /* 0x000fe20000400000 */
[----:B------:R-:W-:-:S03]  /*1580*/  LEA R6, P4, R12, UR4, 0x1 ;  /* 0x000000040c067c11 */ /* 0x000fc6000f8808ff */
[----:B------:R-:W-:Y:S01]  /*1590*/  FFMA R19, R24, R0, R19 ;  /* 0x0000000018137223 */ /* 0x000fe20000000013 */
[----:B------:R-:W-:-:S04]  /*15a0*/  LEA.HI.X R7, R12, UR5, R7, 0x1, P4 ;  /* 0x000000050c077c11 */ /* 0x000fc8000a0f0c07 */
[----:B------:R-:W-:-:S05]  /*15b0*/  F2FP.F16.F32.PACK_AB R19, RZ, R19 ;  /* 0x00000013ff13723e */ /* 0x000fca00000000ff */
[----:B------:R0:W-:Y:S01]  /*15c0*/  @P2 STG.E.U16 desc[UR12][R6.64], R19 ;  /* 0x0000001306002986 */ /* 0x0001e2000c10150c */
[----:B------:R-:W-:Y:S05]  /*15d0*/  @!P3 BRA `(.L_x_24) ;  /* 0x000000000004b947 */ /* 0x000fea0003800000 */
[----:B------:R1:W5:Y:S02]  /*15e0*/  LDG.E.LTC128B.U16 R17, desc[UR12][R4.64+0x2] ;  /* 0x0000020c04117981 */ /* 0x000364000c1e1520 */
.L_x_24:
[----:B------:R-:W-:Y:S05]  /*15f0*/  BSYNC B0 ;  /* 0x0000000000007941 */ /* 0x000fea0003800000 */
.L_x_23:
[----:B------:R-:W-:Y:S01]  /*1600*/  USHF.L.U32 UR5, UR6, 0x3, URZ ;  /* 0x0000000306057899 */ /* 0x000fe2000800063f */
[----:B-----5:R-:W-:Y:S01]  /*1610*/  HADD2.F32 R12, -RZ, R17.H0_H0 ;  /* 0x20000011ff0c7230 */ /* 0x020fe20000004100 */
[----:B------:R-:W-:Y:S01]  /*1620*/  USHF.L.U64.HI UR4, UR6, 0x3, UR7 ;  /* 0x0000000306047899 */ /* 0x000fe20008010207 */
[----:B------:R-:W-:-:S03]  /*1630*/  ISETP.GT.AND P0, PT, R10, 0x8, P0 ;  /* 0x000000080a00780c */ /* 0x000fc60000704270 */
[----:B------:R-:W-:Y:S02]  /*1640*/  IMAD.U32 R18, RZ, RZ, UR5 ;  /* 0x00000005ff127e24 */ /* 0x000fe4000f8e00ff */
[----:B------:R-:W-:Y:S01]  /*1650*/  FMUL R12, R12, R3 ;  /* 0x000000030c0c7220 */ /* 0x000fe20000400000 */
[----:B0-----:R-:W-:-:S03]  /*1660*/  IMAD.U32 R19, RZ, RZ, UR4 ;  /* 0x00000004ff137e24 */ /* 0x001fc6000f8e00ff */
[----:B------:R-:W-:Y:S01]  /*1670*/  FFMA R12, R25, R0, R12 ;  /* 0x00000000190c7223 */ /* 0x000fe2000000000c */
[----:B------:R-:W-:-:S04]  /*1680*/  IMAD.WIDE.U32 R18, R14, UR6, R18 ;  /* 0x000000060e127c25 */ /* 0x000fc8000f8e0012 */
[----:B------:R-:W-:Y:S02]  /*1690*/  F2FP.F16.F32.PACK_AB R12, RZ, R12 ;  /* 0x0000000cff0c723e */ /* 0x000fe400000000ff */
[----:B------:R-:W-:Y:S02]  /*16a0*/  IADD3 R14, P2, R8, R18, RZ ;  /* 0x00000012080e7210 */ /* 0x000fe40007f5e0ff */
[----:B------:R-:W-:Y:S02]  /*16b0*/  PRMT R15, R12, 0x7610, R15 ;  /* 0x000076100c0f7816 */ /* 0x000fe4000000000f */
[----:B------:R-:W-:Y:S02]  /*16c0*/  IADD3.X R9, R9, R13, R19, P2, !PT ;  /* 0x0000000d09097210 */ /* 0x000fe400017fe413 */
[C---:B------:R-:W-:Y:S01]  /*16d0*/  LEA R8, P2, R14.reuse, UR8, 0x1 ;  /* 0x000000080e087c11 */ /* 0x040fe2000f8408ff */
[----:B------:R0:W-:Y:S03]  /*16e0*/  @P3 STG.E.U16 desc[UR12][R6.64+0x2], R15 ;  /* 0x0000020f06003986 */ /* 0x0001e6000c10150c */
[----:B------:R-:W-:-:S02]  /*16f0*/  LEA.HI.X R9, R14, UR9, R9, 0x1, P2 ;  /* 0x000000090e097c11 */ /* 0x000fc400090f0c09 */
[----:B------:R-:W-:-:S06]  /*1700*/  PRMT R14, R17, 0x7610, R14 ;  /* 0x00007610110e7816 */ /* 0x000fcc000000000e */
[----:B------:R-:W2:Y:S01]  /*1710*/  @P0 LDG.E.LTC128B.U16 R14, desc[UR12][R8.64] ;  /* 0x0000000c080e0981 */ /* 0x000ea2000c1e1520 */
[C---:B------:R-:W-:Y:S01]  /*1720*/  SHF.L.U64.HI R11, R16.reuse, 0x1, R11 ;  /* 0x00000001100b7819 */ /* 0x040fe2000001020b */
[----:B------:R-:W-:Y:S01]  /*1730*/  BSSY B0, `(.L_x_25) ;  /* 0x000000b000007945 */ /* 0x000fe20003800000 */
[----:B------:R-:W-:Y:S02]  /*1740*/  LEA R16, P2, R16, R6, 0x1 ;  /* 0x0000000610107211 */ /* 0x000fe400078408ff */
[----:B------:R-:W-:-:S03]  /*1750*/  ISETP.GT.AND P1, PT, R10, 0x8, P1 ;  /* 0x000000080a00780c */ /* 0x000fc60000f24270 */
[----:B------:R-:W-:Y:S02]  /*1760*/  IMAD.X R17, R11, 0x1, R7, P2 ;  /* 0x000000010b117824 */ /* 0x000fe400010e0607 */
[----:B--2---:R-:W-:-:S05]  /*1770*/  HADD2.F32 R12, -RZ, R14.H0_H0 ;  /* 0x2000000eff0c7230 */ /* 0x004fca0000004100 */
[----:B------:R-:W-:-:S04]  /*1780*/  FMUL R13, R12, R3 ;  /* 0x000000030c0d7220 */ /* 0x000fc80000400000 */
[----:B------:R-:W-:-:S05]  /*1790*/  FFMA R13, R26, R0, R13 ;  /* 0x000000001a0d7223 */ /* 0x000fca000000000d */
[----:B------:R-:W-:-:S05]  /*17a0*/  F2FP.F16.F32.PACK_AB R13, RZ, R13 ;  /* 0x0000000dff0d723e */ /* 0x000fca00000000ff */
[----:B------:R0:W-:Y:S01]  /*17b0*/  @P0 STG.E.U16 desc[UR12][R16.64], R13 ;  /* 0x0000000d10000986 */ /* 0x0001e2000c10150c */
[----:B------:R-:W-:Y:S05]  /*17c0*/  @!P1 BRA `(.L_x_26) ;  /* 0x0000000000049947 */ /* 0x000fea0003800000 */
[----:B------:R2:W5:Y:S02]  /*17d0*/  LDG.E.LTC128B.U16 R14, desc[UR12][R8.64+0x2] ;  /* 0x0000020c080e7981 */ /* 0x000564000c1e1520 */
.L_x_26:
[----:B------:R-:W-:Y:S05]  /*17e0*/  BSYNC B0 ;  /* 0x0000000000007941 */ /* 0x000fea0003800000 */
.L_x_25:
[----:B-----5:R-:W-:Y:S01]  /*17f0*/  HADD2.F32 R12, -RZ, R14.H0_H0 ;  /* 0x2000000eff0c7230 */ /* 0x020fe20000004100 */
[----:B------:R-:W-:Y:S01]  /*1800*/  ISETP.GT.AND P0, PT, R2, 0x8, PT ;  /* 0x000000080200780c */ /* 0x000fe20003f04270 */
[----:B0-----:R-:W-:Y:S01]  /*1810*/  @P1 IMAD.MOV.U32 R13, RZ, RZ, R17 ;  /* 0x000000ffff0d1224 */ /* 0x001fe200078e0011 */
[----:B------:R-:W-:Y:S02]  /*1820*/  BSSY B0, `(.L_x_27) ;  /* 0x000000a000007945 */ /* 0x000fe40003800000 */
[----:B------:R-:W-:Y:S01]  /*1830*/  FMUL R12, R12, R3 ;  /* 0x000000030c0c7220 */ /* 0x000fe20000400000 */
[----:B------:R-:W-:-:S03]  /*1840*/  ISETP.GT.AND P2, PT, R10, RZ, P0 ;  /* 0x000000ff0a00720c */ /* 0x000fc60000744270 */
[----:B------:R-:W-:-:S05]  /*1850*/  FFMA R12, R27, R0, R12 ;  /* 0x000000001b0c7223 */ /* 0x000fca000000000c */
[----:B------:R-:W-:-:S04]  /*1860*/  F2FP.F16.F32.PACK_AB R12, RZ, R12 ;  /* 0x0000000cff0c723e */ /* 0x000fc800000000ff */
[----:B------:R-:W-:Y:S01]  /*1870*/  PRMT R11, R12, 0x7610, R11 ;  /* 0x000076100c0b7816 */ /* 0x000fe2000000000b */
[----:B------:R-:W-:-:S05]  /*1880*/  @P1 IMAD.MOV.U32 R12, RZ, RZ, R16 ;  /* 0x000000ffff0c1224 */ /* 0x000fca00078e0010 */
[----:B------:R0:W-:Y:S01]  /*1890*/  @P1 STG.E.U16 desc[UR12][R12.64+0x2], R11 ;  /* 0x0000020b0c001986 */ /* 0x0001e2000c10150c */
[----:B------:R-:W-:Y:S05]  /*18a0*/  @!P2 BRA `(.L_x_28) ;  /* 0x000000000004a947 */ /* 0x000fea0003800000 */
[----:B------:R3:W5:Y:S02]  /*18b0*/  LDG.E.LTC128B.U16 R14, desc[UR12][R4.64+0x10] ;  /* 0x0000100c040e7981 */ /* 0x000764000c1e1520 */
.L_x_28:
[----:B------:R-:W-:Y:S05]  /*18c0*/  BSYNC B0 ;  /* 0x0000000000007941 */ /* 0x000fea0003800000 */
.L_x_27:
[----:B0----5:R-:W-:Y:S01]  /*18d0*/  HADD2.F32 R12, -RZ, R14.H0_H0 ;  /* 0x2000000eff0c7230 */ /* 0x021fe20000004100 */
[----:B------:R-:W-:Y:S01]  /*18e0*/  ISETP.GT.AND P1, PT, R2, 0x9, PT ;  /* 0x000000090200780c */ /* 0x000fe20003f24270 */
[----:B------:R-:W-:Y:S03]  /*18f0*/  BSSY B0, `(.L_x_29) ;  /* 0x0000008000007945 */ /* 0x000fe60003800000 */
[----:B------:R-:W-:Y:S01]  /*1900*/  FMUL R11, R12, R3 ;  /* 0x000000030c0b7220 */ /* 0x000fe20000400000 */
[----:B------:R-:W-:-:S03]  /*1910*/  ISETP.GT.AND P3, PT, R10, RZ, P1 ;  /* 0x000000ff0a00720c */ /* 0x000fc60000f64270 */
[----:B------:R-:W-:-:S05]  /*1920*/  FFMA R11, R28, R0, R11 ;  /* 0x000000001c0b7223 */ /* 0x000fca000000000b */
[----:B------:R-:W-:-:S05]  /*1930*/  F2FP.F16.F32.PACK_AB R11, RZ, R11 ;  /* 0x0000000bff0b723e */ /* 0x000fca00000000ff */
[----:B------:R0:W-:Y:S01]  /*1940*/  @P2 STG.E.U16 desc[UR12][R6.64+0x10], R11 ;  /* 0x0000100b06002986 */ /* 0x0001e2000c10150c */
[----:B------:R-:W-:Y:S05]  /*1950*/  @!P3 BRA `(.L_x_30) ;  /* 0x000000000004b947 */ /* 0x000fea0003800000 */
[----:B------:R4:W5:Y:S02]  /*1960*/  LDG.E.LTC128B.U16 R14, desc[UR12][R4.64+0x12] ;  /* 0x0000120c040e7981 */ /* 0x000964000c1e1520 */
.L_x_30:
[----:B------:R-:W-:Y:S05]  /*1970*/  BSYNC B0 ;  /* 0x0000000000007941 */ /* 0x000fea0003800000 */
.L_x_29:
[----:B-----5:R-:W-:Y:S01]  /*1980*/  HADD2.F32 R12, -RZ, R14.H0_H0 ;  /* 0x2000000eff0c7230 */ /* 0x020fe20000004100 */
[----:B------:R-:W-:Y:S01]  /*1990*/  ISETP.GT.AND P0, PT, R10, 0x8, P0 ;  /* 0x000000080a00780c */ /* 0x000fe20000704270 */
[----:B------:R-:W-:Y:S03]  /*19a0*/  BSSY B0, `(.L_x_31) ;  /* 0x0000007000007945 */ /* 0x000fe60003800000 */
[----:B------:R-:W-:-:S04]  /*19b0*/  FMUL R12, R12, R3 ;  /* 0x000000030c0c7220 */ /* 0x000fc80000400000 */
[----:B------:R-:W-:-:S05]  /*19c0*/  FFMA R12, R29, R0, R12 ;  /* 0x000000001d0c7223 */ /* 0x000fca000000000c */
[----:B------:R-:W-:-:S05]  /*19d0*/  F2FP.F16.F32.PACK_AB R12, RZ, R12 ;  /* 0x0000000cff0c723e */ /* 0x000fca00000000ff */
[----:B------:R0:W-:Y:S01]  /*19e0*/  @P3 STG.E.U16 desc[UR12][R6.64+0x12], R12 ;  /* 0x0000120c06003986 */ /* 0x0001e2000c10150c */
[----:B------:R-:W-:Y:S05]  /*19f0*/  @!P0 BRA `(.L_x_32) ;  /* 0x0000000000048947 */ /* 0x000fea0003800000 */
[----:B------:R0:W5:Y:S02]  /*1a00*/  LDG.E.LTC128B.U16 R14, desc[UR12][R8.64+0x10] ;  /* 0x0000100c080e7981 */ /* 0x000164000c1e1520 */
.L_x_32:
[----:B------:R-:W-:Y:S05]  /*1a10*/  BSYNC B0 ;  /* 0x0000000000007941 */ /* 0x000fea0003800000 */
.L_x_31:
[----:B0----5:R-:W-:Y:S01]  /*1a20*/  HADD2.F32 R12, -RZ, R14.H0_H0 ;  /* 0x2000000eff0c7230 */ /* 0x021fe20000004100 */
[----:B------:R-:W-:Y:S01]  /*1a30*/  ISETP.GT.AND P1, PT, R10, 0x8, P1 ;  /* 0x000000080a00780c */ /* 0x000fe20000f24270 */
[----:B------:R-:W-:Y:S01]  /*1a40*/  @P0 IMAD.MOV.U32 R13, RZ, RZ, R17 ;  /* 0x000000ffff0d0224 */ /* 0x000fe200078e0011 */
[----:B------:R-:W-:Y:S02]  /*1a50*/  BSSY B0, `(.L_x_33) ;  /* 0x0000008000007945 */ /* 0x000fe40003800000 */
[----:B------:R-:W-:Y:S01]  /*1a60*/  FMUL R11, R12, R3 ;  /* 0x000000030c0b7220 */ /* 0x000fe20000400000 */
[----:B------:R-:W-:-:S03]  /*1a70*/  @P0 IMAD.MOV.U32 R12, RZ, RZ, R16 ;  /* 0x000000ffff0c0224 */ /* 0x000fc600078e0010 */
[----:B------:R-:W-:-:S05]  /*1a80*/  FFMA R11, R30, R0, R11 ;  /* 0x000000001e0b7223 */ /* 0x000fca000000000b */
[----:B------:R-:W-:-:S05]  /*1a90*/  F2FP.F16.F32.PACK_AB R11, RZ, R11 ;  /* 0x0000000bff0b723e */ /* 0x000fca00000000ff */
[----:B------:R0:W-:Y:S01]  /*1aa0*/  @P0 STG.E.U16 desc[UR12][R12.64+0x10], R11 ;  /* 0x0000100b0c000986 */ /* 0x0001e2000c10150c */
[----:B------:R-:W-:Y:S05]  /*1ab0*/  @!P1 BRA `(.L_x_34) ;  /* 0x0000000000049947 */ /* 0x000fea0003800000 */
[----:B------:R0:W5:Y:S02]  /*1ac0*/  LDG.E.LTC128B.U16 R14, desc[UR12][R8.64+0x12] ;  /* 0x0000120c080e7981 */ /* 0x000164000c1e1520 */
.L_x_34:
[----:B------:R-:W-:Y:S05]  /*1ad0*/  BSYNC B0 ;  /* 0x0000000000007941 */ /* 0x000fea0003800000 */
.L_x_33:
[----:B0----5:R-:W-:Y:S01]  /*1ae0*/  HADD2.F32 R12, -RZ, R14.H0_H0 ;  /* 0x2000000eff0c7230 */ /* 0x021fe20000004100 */
[----:B------:R-:W-:Y:S01]  /*1af0*/  ISETP.GT.AND P0, PT, R2, 0x10, PT ;  /* 0x000000100200780c */ /* 0x000fe20003f04270 */
[----:B------:R-:W-:Y:S01]  /*1b00*/  @P1 IMAD.MOV.U32 R13, RZ, RZ, R17 ;  /* 0x000000ffff0d1224 */ /* 0x000fe200078e0011 */
        /* <DEDUP_REMOVED lines=10> */
.L_x_36:
[----:B------:R-:W-:Y:S05]  /*1bb0*/  BSYNC B0 ;  /* 0x0000000000007941 */ /* 0x000fea0003800000 */
.L_x_35:
        /* <DEDUP_REMOVED lines=10> */
.L_x_38:
[----:B------:R-:W-:Y:S05]  /*1c60*/  BSYNC B0 ;  /* 0x0000000000007941 */ /* 0x000fea0003800000 */
.L_x_37:
        /* <DEDUP_REMOVED lines=9> */
.L_x_40:
[----:B------:R-:W-:Y:S05]  /*1d00*/  BSYNC B0 ;  /* 0x0000000000007941 */ /* 0x000fea0003800000 */
.L_x_39:
        /* <DEDUP_REMOVED lines=11> */
.L_x_42:
[----:B------:R-:W-:Y:S05]  /*1dc0*/  BSYNC B0 ;  /* 0x0000000000007941 */ /* 0x000fea0003800000 */
.L_x_41:
        /* <DEDUP_REMOVED lines=13> */
.L_x_44:
[----:B------:R-:W-:Y:S05]  /*1ea0*/  BSYNC B0 ;  /* 0x0000000000007941 */ /* 0x000fea0003800000 */
.L_x_43:
        /* <DEDUP_REMOVED lines=10> */
.L_x_46:
[----:B------:R-:W-:Y:S05]  /*1f50*/  BSYNC B0 ;  /* 0x0000000000007941 */ /* 0x000fea0003800000 */
.L_x_45:
        /* <DEDUP_REMOVED lines=9> */
.L_x_48:
[----:B------:R-:W-:Y:S05]  /*1ff0*/  BSYNC B0 ;  /* 0x0000000000007941 */ /* 0x000fea0003800000 */
.L_x_47:
        /* <DEDUP_REMOVED lines=11> */
.L_x_50:
[----:B------:R-:W-:Y:S05]  /*20b0*/  BSYNC B0 ;  /* 0x0000000000007941 */ /* 0x000fea0003800000 */
.L_x_49:
        /* <DEDUP_REMOVED lines=13> */
.L_x_52:
[----:B------:R-:W-:Y:S05]  /*2190*/  BSYNC B0 ;  /* 0x0000000000007941 */ /* 0x000fea0003800000 */
.L_x_51:
        /* <DEDUP_REMOVED lines=10> */
.L_x_54:
[----:B------:R-:W-:Y:S05]  /*2240*/  BSYNC B0 ;  /* 0x0000000000007941 */ /* 0x000fea0003800000 */
.L_x_53:
        /* <DEDUP_REMOVED lines=9> */
.L_x_56:
[----:B------:R-:W-:Y:S05]  /*22e0*/  BSYNC B0 ;  /* 0x0000000000007941 */ /* 0x000fea0003800000 */
.L_x_55:
        /* <DEDUP_REMOVED lines=11> */
.L_x_58:
[----:B------:R-:W-:Y:S05]  /*23a0*/  BSYNC B0 ;  /* 0x0000000000007941 */ /* 0x000fea0003800000 */
.L_x_57:
        /* <DEDUP_REMOVED lines=13> */
.L_x_60:
[----:B------:R-:W-:Y:S05]  /*2480*/  BSYNC B0 ;  /* 0x0000000000007941 */ /* 0x000fea0003800000 */
.L_x_59:
        /* <DEDUP_REMOVED lines=10> */
.L_x_62:
[----:B------:R-:W-:Y:S05]  /*2530*/  BSYNC B0 ;  /* 0x0000000000007941 */ /* 0x000fea0003800000 */
.L_x_61:
        /* <DEDUP_REMOVED lines=9> */
.L_x_64:
[----:B------:R-:W-:Y:S05]  /*25d0*/  BSYNC B0 ;  /* 0x0000000000007941 */ /* 0x000fea0003800000 */
.L_x_63:
        /* <DEDUP_REMOVED lines=11> */
.L_x_66:
[----:B------:R-:W-:Y:S05]  /*2690*/  BSYNC B0 ;  /* 0x0000000000007941 */ /* 0x000fea0003800000 */
.L_x_65:
        /* <DEDUP_REMOVED lines=13> */
.L_x_68:
[----:B------:R-:W-:Y:S05]  /*2770*/  BSYNC B0 ;  /* 0x0000000000007941 */ /* 0x000fea0003800000 */
.L_x_67:
        /* <DEDUP_REMOVED lines=10> */
.L_x_70:
[----:B------:R-:W-:Y:S05]  /*2820*/  BSYNC B0 ;  /* 0x0000000000007941 */ /* 0x000fea0003800000 */
.L_x_69:
        /* <DEDUP_REMOVED lines=9> */
.L_x_72:
[----:B------:R-:W-:Y:S05]  /*28c0*/  BSYNC B0 ;  /* 0x0000000000007941 */ /* 0x000fea0003800000 */
.L_x_71:
        /* <DEDUP_REMOVED lines=11> */
.L_x_74:
[----:B------:R-:W-:Y:S05]  /*2980*/  BSYNC B0 ;  /* 0x0000000000007941 */ /* 0x000fea0003800000 */
.L_x_73:
        /* <DEDUP_REMOVED lines=13> */
.L_x_76:
[----:B------:R-:W-:Y:S05]  /*2a60*/  BSYNC B0 ;  /* 0x0000000000007941 */ /* 0x000fea0003800000 */
.L_x_75:
        /* <DEDUP_REMOVED lines=10> */
.L_x_78:
[----:B------:R-:W-:Y:S05]  /*2b10*/  BSYNC B0 ;  /* 0x0000000000007941 */ /* 0x000fea0003800000 */
.L_x_77:
        /* <DEDUP_REMOVED lines=9> */
.L_x_80:
[----:B------:R-:W-:Y:S05]  /*2bb0*/  BSYNC B0 ;  /* 0x0000000000007941 */ /* 0x000fea0003800000 */
.L_x_79:
        /* <DEDUP_REMOVED lines=11> */
.L_x_82:
[----:B------:R-:W-:Y:S05]  /*2c70*/  BSYNC B0 ;  /* 0x0000000000007941 */ /* 0x000fea0003800000 */
.L_x_81:
        /* <DEDUP_REMOVED lines=13> */
.L_x_84:
[----:B------:R-:W-:Y:S05]  /*2d50*/  BSYNC B0 ;  /* 0x0000000000007941 */ /* 0x000fea0003800000 */
.L_x_83:
        /* <DEDUP_REMOVED lines=10> */
.L_x_86:
[----:B------:R-:W-:Y:S05]  /*2e00*/  BSYNC B0 ;  /* 0x0000000000007941 */ /* 0x000fea0003800000 */
.L_x_85:
        /* <DEDUP_REMOVED lines=9> */
.L_x_88:
[----:B------:R-:W-:Y:S05]  /*2ea0*/  BSYNC B0 ;  /* 0x0000000000007941 */ /* 0x000fea0003800000 */
.L_x_87:
        /* <DEDUP_REMOVED lines=11> */
.L_x_90:
[----:B------:R-:W-:Y:S05]  /*2f60*/  BSYNC B0 ;  /* 0x0000000000007941 */ /* 0x000fea0003800000 */
.L_x_89:
        /* <DEDUP_REMOVED lines=13> */
.L_x_92:
[----:B------:R-:W-:Y:S05]  /*3040*/  BSYNC B0 ;  /* 0x0000000000007941 */ /* 0x000fea0003800000 */
.L_x_91:
        /* <DEDUP_REMOVED lines=10> */
.L_x_94:
[----:B------:R-:W-:Y:S05]  /*30f0*/  BSYNC B0 ;  /* 0x0000000000007941 */ /* 0x000fea0003800000 */
.L_x_93:
        /* <DEDUP_REMOVED lines=9> */
.L_x_96:
[----:B------:R-:W-:Y:S05]  /*3190*/  BSYNC B0 ;  /* 0x0000000000007941 */ /* 0x000fea0003800000 */
.L_x_95:
        /* <DEDUP_REMOVED lines=11> */
.L_x_98:
[----:B------:R-:W-:Y:S05]  /*3250*/  BSYNC B0 ;  /* 0x0000000000007941 */ /* 0x000fea0003800000 */
.L_x_97:
        /* <DEDUP_REMOVED lines=13> */
.L_x_100:
[----:B------:R-:W-:Y:S05]  /*3330*/  BSYNC B0 ;  /* 0x0000000000007941 */ /* 0x000fea0003800000 */
.L_x_99:
        /* <DEDUP_REMOVED lines=10> */
.L_x_102:
[----:B------:R-:W-:Y:S05]  /*33e0*/  BSYNC B0 ;  /* 0x0000000000007941 */ /* 0x000fea0003800000 */
.L_x_101:
        /* <DEDUP_REMOVED lines=9> */
.L_x_104:
[----:B------:R-:W-:Y:S05]  /*3480*/  BSYNC B0 ;  /* 0x0000000000007941 */ /* 0x000fea0003800000 */
.L_x_103:
        /* <DEDUP_REMOVED lines=11> */
.L_x_106:
[----:B------:R-:W-:Y:S05]  /*3540*/  BSYNC B0 ;  /* 0x0000000000007941 */ /* 0x000fea0003800000 */
.L_x_105:
        /* <DEDUP_REMOVED lines=13> */
.L_x_108:
[----:B------:R-:W-:Y:S05]  /*3620*/  BSYNC B0 ;  /* 0x0000000000007941 */ /* 0x000fea0003800000 */
.L_x_107:
        /* <DEDUP_REMOVED lines=10> */
.L_x_110:
[----:B------:R-:W-:Y:S05]  /*36d0*/  BSYNC B0 ;  /* 0x0000000000007941 */ /* 0x000fea0003800000 */
.L_x_109:
        /* <DEDUP_REMOVED lines=9> */
.L_x_112:
[----:B------:R-:W-:Y:S05]  /*3770*/  BSYNC B0 ;  /* 0x0000000000007941 */ /* 0x000fea0003800000 */
.L_x_111:
        /* <DEDUP_REMOVED lines=11> */
.L_x_114:
[----:B------:R-:W-:Y:S05]  /*3830*/  BSYNC B0 ;  /* 0x0000000000007941 */ /* 0x000fea0003800000 */
.L_x_113:
        /* <DEDUP_REMOVED lines=13> */
.L_x_116:
[----:B------:R-:W-:Y:S05]  /*3910*/  BSYNC B0 ;  /* 0x0000000000007941 */ /* 0x000fea0003800000 */
.L_x_115:
        /* <DEDUP_REMOVED lines=10> */
.L_x_118:
[----:B------:R-:W-:Y:S05]  /*39c0*/  BSYNC B0 ;  /* 0x0000000000007941 */ /* 0x000fea0003800000 */
.L_x_117:
        /* <DEDUP_REMOVED lines=9> */
.L_x_120:
[----:B------:R-:W-:Y:S05]  /*3a60*/  BSYNC B0 ;  /* 0x0000000000007941 */ /* 0x000fea0003800000 */
.L_x_119:
        /* <DEDUP_REMOVED lines=11> */
.L_x_122:
[----:B------:R-:W-:Y:S05]  /*3b20*/  BSYNC B0 ;  /* 0x0000000000007941 */ /* 0x000fea0003800000 */
.L_x_121:
        /* <DEDUP_REMOVED lines=13> */
.L_x_124:
[----:B------:R-:W-:Y:S05]  /*3c00*/  BSYNC B0 ;  /* 0x0000000000007941 */ /* 0x000fea0003800000 */
.L_x_123:
        /* <DEDUP_REMOVED lines=10> */
.L_x_126:
[----:B------:R-:W-:Y:S05]  /*3cb0*/  BSYNC B0 ;  /* 0x0000000000007941 */ /* 0x000fea0003800000 */
.L_x_125:
        /* <DEDUP_REMOVED lines=9> */
.L_x_128:
[----:B------:R-:W-:Y:S05]  /*3d50*/  BSYNC B0 ;  /* 0x0000000000007941 */ /* 0x000fea0003800000 */
.L_x_127:
        /* <DEDUP_REMOVED lines=11> */
.L_x_130:
[----:B------:R-:W-:Y:S05]  /*3e10*/  BSYNC B0 ;  /* 0x0000000000007941 */ /* 0x000fea0003800000 */
.L_x_129:
        /* <DEDUP_REMOVED lines=13> */
.L_x_132:
[----:B------:R-:W-:Y:S05]  /*3ef0*/  BSYNC B0 ;  /* 0x0000000000007941 */ /* 0x000fea0003800000 */
.L_x_131:
        /* <DEDUP_REMOVED lines=10> */
.L_x_134:
[----:B------:R-:W-:Y:S05]  /*3fa0*/  BSYNC B0 ;  /* 0x0000000000007941 */ /* 0x000fea0003800000 */
.L_x_133:
        /* <DEDUP_REMOVED lines=9> */
.L_x_136:
[----:B------:R-:W-:Y:S05]  /*4040*/  BSYNC B0 ;  /* 0x0000000000007941 */ /* 0x000fea0003800000 */
.L_x_135:
        /* <DEDUP_REMOVED lines=11> */
.L_x_138:
[----:B------:R-:W-:Y:S05]  /*4100*/  BSYNC B0 ;  /* 0x0000000000007941 */ /* 0x000fea0003800000 */
.L_x_137:
        /* <DEDUP_REMOVED lines=13> */
.L_x_140:
[----:B------:R-:W-:Y:S05]  /*41e0*/  BSYNC B0 ;  /* 0x0000000000007941 */ /* 0x000fea0003800000 */
.L_x_139:
        /* <DEDUP_REMOVED lines=10> */
.L_x_142:
[----:B------:R-:W-:Y:S05]  /*4290*/  BSYNC B0 ;  /* 0x0000000000007941 */ /* 0x000fea0003800000 */
.L_x_141:
        /* <DEDUP_REMOVED lines=9> */
.L_x_144:
[----:B------:R-:W-:Y:S05]  /*4330*/  BSYNC B0 ;  /* 0x0000000000007941 */ /* 0x000fea0003800000 */
.L_x_143:
[----:B0----5:R-:W-:Y:S01]  /*4340*/  HADD2.F32 R2, -RZ, R14.H0_H0 ;  /* 0x2000000eff027230 */ /* 0x021fe20000004100 */
[----:B------:R-:W-:Y:S01]  /*4350*/  ISETP.GT.AND P1, PT, R10, 0x8, P1 ;  /* 0x000000080a00780c */ /* 0x000fe20000f24270 */
[----:B-1-34-:R-:W-:Y:S01]  /*4360*/  @P0 IMAD.MOV.U32 R4, RZ, RZ, R16 ;  /* 0x000000ffff040224 */ /* 0x01afe200078e0010 */
[----:B------:R-:W-:Y:S02]  /*4370*/  BSSY B0, `(.L_x_145) ;  /* 0x0000009000007945 */ /* 0x000fe40003800000 */
[----:B------:R-:W-:-:S04]  /*4380*/  FMUL R5, R2, R3 ;  /* 0x0000000302057220 */ /* 0x000fc80000400000 */
[----:B------:R-:W-:-:S05]  /*4390*/  FFMA R5, R86, R0, R5 ;  /* 0x0000000056057223 */ /* 0x000fca0000000005 */
[----:B------:R-:W-:-:S04]  /*43a0*/  F2FP.F16.F32.PACK_AB R5, RZ, R5 ;  /* 0x00000005ff05723e */ /* 0x000fc800000000ff */
[----:B------:R-:W-:Y:S01]  /*43b0*/  PRMT R2, R5, 0x7610, R2 ;  /* 0x0000761005027816 */ /* 0x000fe20000000002 */
[----:B------:R-:W-:-:S05]  /*43c0*/  @P0 IMAD.MOV.U32 R5, RZ, RZ, R17 ;  /* 0x000000ffff050224 */ /* 0x000fca00078e0011 */
[----:B------:R0:W-:Y:S01]  /*43d0*/  @P0 STG.E.U16 desc[UR12][R4.64+0xf0], R2 ;  /* 0x0000f00204000986 */ /* 0x0001e2000c10150c */
[----:B------:R-:W-:Y:S05]  /*43e0*/  @!P1 BRA `(.L_x_146) ;  /* 0x0000000000049947 */ /* 0x000fea0003800000 */
[----:B------:R1:W5:Y:S02]  /*43f0*/  LDG.E.LTC128B.U16 R14, desc[UR12][R8.64+0xf2] ;  /* 0x0000f20c080e7981 */ /* 0x000364000c1e1520 */
.L_x_146:
[----:B------:R-:W-:Y:S05]  /*4400*/  BSYNC B0 ;  /* 0x0000000000007941 */ /* 0x000fea0003800000 */
.L_x_145:
[----:B-----5:R-:W-:-:S05]  /*4410*/  HADD2.F32 R14, -RZ, R14.H0_H0 ;  /* 0x2000000eff0e7230 */ /* 0x020fca0000004100 */
[----:B------:R-:W-:-:S04]  /*4420*/  FMUL R14, R14, R3 ;  /* 0x000000030e0e7220 */ /* 0x000fc80000400000 */
[----:B------:R-:W-:Y:S01]  /*4430*/  FFMA R14, R87, R0, R14 ;  /* 0x00000000570e7223 */ /* 0x000fe2000000000e */
[----:B------:R-:W-:Y:S06]  /*4440*/  @!P1 EXIT ;  /* 0x000000000000994d */ /* 0x000fec0003800000 */
[----:B------:R-:W-:-:S05]  /*4450*/  F2FP.F16.F32.PACK_AB R14, RZ, R14 ;  /* 0x0000000eff0e723e */ /* 0x000fca00000000ff */
[----:B------:R-:W-:Y:S01]  /*4460*/  STG.E.U16 desc[UR12][R16.64+0xf2], R14 ;  /* 0x0000f20e10007986 */ /* 0x000fe2000c10150c */
[----:B------:R-:W-:Y:S05]  /*4470*/  EXIT ;  /* 0x000000000000794d */ /* 0x000fea0003800000 */
.L_x_22:
[----:B------:R-:W-:Y:S01]  /*4480*/  ISETP.GT.AND P3, PT, R2, 0x1, PT ;  /* 0x000000010200780c */ /* 0x000fe20003f64270 */
[----:B------:R-:W-:Y:S01]  /*4490*/  ULDC.64 UR4, c[0x0][0x5c8] ;  /* 0x0001720000047ab9 */ /* 0x000fe20000000a00 */
[-C--:B------:R-:W-:Y:S01]  /*44a0*/  FMUL R24, R24, R0.reuse ;  /* 0x0000000018187220 */ /* 0x080fe20000400000 */
[-C--:B------:R-:W-:Y:S01]  /*44b0*/  FMUL R25, R25, R0.reuse ;  /* 0x0000000019197220 */ /* 0x080fe20000400000 */
[----:B------:R-:W-:Y:S01]  /*44c0*/  ISETP.GT.AND P4, PT, R10, RZ, P3 ;  /* 0x000000ff0a00720c */ /* 0x000fe20001f84270 */
[-C--:B------:R-:W-:Y:S01]  /*44d0*/  FMUL R26, R26, R0.reuse ;  /* 0x000000001a1a7220 */ /* 0x080fe20000400000 */
[----:B------:R-:W-:Y:S01]  /*44e0*/  LEA R4, P1, R12, UR4, 0x1 ;  /* 0x000000040c047c11 */ /* 0x000fe2000f8208ff */
[----:B------:R-:W-:Y:S01]  /*44f0*/  FMUL R27, R27, R0 ;  /* 0x000000001b1b7220 */ /* 0x000fe20000400000 */
[----:B------:R-:W-:Y:S01]  /*4500*/  F2FP.F16.F32.PACK_AB R24, RZ, R24 ;  /* 0x00000018ff18723e */ /* 0x000fe200000000ff */
[-C--:B------:R-:W-:Y:S01]  /*4510*/  FMUL R28, R28, R0.reuse ;  /* 0x000000001c1c7220 */ /* 0x080fe20000400000 */
[----:B------:R-:W-:Y:S01]  /*4520*/  LEA.HI.X R5, R12, UR5, R7, 0x1, P1 ;  /* 0x000000050c057c11 */ /* 0x000fe200088f0c07 */
[-C--:B------:R-:W-:Y:S01]  /*4530*/  FMUL R29, R29, R0.reuse ;  /* 0x000000001d1d7220 */ /* 0x080fe20000400000 */
[----:B------:R-:W-:Y:S01]  /*4540*/  F2FP.F16.F32.PACK_AB R25, RZ, R25 ;  /* 0x00000019ff19723e */ /* 0x000fe200000000ff */
[-C--:B------:R-:W-:Y:S01]  /*4550*/  FMUL R30, R30, R0.reuse ;  /* 0x000000001e1e7220 */ /* 0x080fe20000400000 */
[----:B------:R-:W-:Y:S01]  /*4560*/  ISETP.GT.AND P3, PT, R10, 0x8, P3 ;  /* 0x000000080a00780c */ /* 0x000fe20001f64270 */
[----:B------:R-:W-:Y:S01]  /*4570*/  @P2 STG.E.U16 desc[UR12][R4.64], R24 ;  /* 0x0000001804002986 */ /* 0x000fe2000c10150c */
[----:B------:R-:W-:Y:S01]  /*4580*/  SHF.L.U64.HI R11, R16, 0x1, R11 ;  /* 0x00000001100b7819 */ /* 0x000fe2000001020b */
[----:B------:R-:W-:Y:S01]  /*4590*/  FMUL R31, R31, R0 ;  /* 0x000000001f1f7220 */ /* 0x000fe20000400000 */
[----:B------:R-:W-:Y:S01]  /*45a0*/  ISETP.GT.AND P2, PT, R10, 0x8, P0 ;  /* 0x000000080a00780c */ /* 0x000fe20000744270 */
[----:B------:R-:W-:Y:S01]  /*45b0*/  @P4 STG.E.U16 desc[UR12][R4.64+0x2], R25 ;  /* 0x0000021904004986 */ /* 0x000fe2000c10150c */
[----:B------:R-:W-:Y:S01]  /*45c0*/  LEA R16, P4, R16, R4, 0x1 ;  /* 0x0000000410107211 */ /* 0x000fe200078808ff */
[-C--:B------:R-:W-:Y:S01]  /*45d0*/  FMUL R32, R32, R0.reuse ;  /* 0x0000000020207220 */ /* 0x080fe20000400000 */
[C---:B------:R-:W-:Y:S01]  /*45e0*/  ISETP.GT.AND P1, PT, R2.reuse, 0x8, PT ;  /* 0x000000080200780c */ /* 0x040fe20003f24270 */
[-C--:B------:R-:W-:Y:S01]  /*45f0*/  FMUL R33, R33, R0.reuse ;  /* 0x0000000021217220 */ /* 0x080fe20000400000 */
[----:B------:R-:W-:Y:S01]  /*4600*/  ISETP.GT.AND P0, PT, R2, 0x9, PT ;  /* 0x000000090200780c */ /* 0x000fe20003f04270 */
[----:B------:R-:W-:Y:S01]  /*4610*/  IMAD.X R17, R11, 0x1, R5, P4 ;  /* 0x000000010b117824 */ /* 0x000fe200020e0605 */
[C---:B------:R-:W-:Y:S01]  /*4620*/  ISETP.GT.AND P5, PT, R10.reuse, RZ, P1 ;  /* 0x000000ff0a00720c */ /* 0x040fe20000fa4270 */
[--C-:B------:R-:W-:Y:S01]  /*4630*/  @P3 IMAD.MOV.U32 R6, RZ, RZ, R16.reuse ;  /* 0x000000ffff063224 */ /* 0x100fe200078e0010 */
[C---:B------:R-:W-:Y:S01]  /*4640*/  ISETP.GT.AND P4, PT, R10.reuse, RZ, P0 ;  /* 0x000000ff0a00720c */ /* 0x040fe20000784270 */
[--C-:B------:R-:W-:Y:S01]  /*4650*/  @P3 IMAD.MOV.U32 R7, RZ, RZ, R17.reuse ;  /* 0x000000ffff073224 */ /* 0x100fe200078e0011 */
[----:B------:R-:W-:Y:S01]  /*4660*/  ISETP.GT.AND P1, PT, R10, 0x8, P1 ;  /* 0x000000080a00780c */ /* 0x000fe20000f24270 */
[----:B------:R-:W-:Y:S01]  /*4670*/  FMUL R34, R34, R0 ;  /* 0x0000000022227220 */ /* 0x000fe20000400000 */
[----:B------:R-:W-:Y:S01]  /*4680*/  F2FP.F16.F32.PACK_AB R26, RZ, R26 ;  /* 0x0000001aff1a723e */ /* 0x000fe200000000ff */
[-C--:B------:R-:W-:Y:S01]  /*4690*/  FMUL R35, R35, R0.reuse ;  /* 0x0000000023237220 */ /* 0x080fe20000400000 */
[----:B------:R-:W-:Y:S01]  /*46a0*/  F2FP.F16.F32.PACK_AB R27, RZ, R27 ;  /* 0x0000001bff1b723e */ /* 0x000fe200000000ff */
[----:B------:R-:W-:Y:S01]  /*46b0*/  FMUL R36, R36, R0 ;  /* 0x0000000024247220 */ /* 0x000fe20000400000 */
[----:B------:R-:W-:Y:S01]  /*46c0*/  F2FP.F16.F32.PACK_AB R28, RZ, R28 ;  /* 0x0000001cff1c723e */ /* 0x000fe200000000ff */
[----:B------:R-:W-:Y:S01]  /*46d0*/  @P2 STG.E.U16 desc[UR12][R16.64], R26 ;  /* 0x0000001a10002986 */ /* 0x000fe2000c10150c */
[----:B------:R-:W-:Y:S01]  /*46e0*/  F2FP.F16.F32.PACK_AB R29, RZ, R29 ;  /* 0x0000001dff1d723e */ /* 0x000fe200000000ff */
[-C--:B------:R-:W-:Y:S01]  /*46f0*/  FMUL R37, R37, R0.reuse ;  /* 0x0000000025257220 */ /* 0x080fe20000400000 */
[----:B------:R-:W-:Y:S01]  /*4700*/  ISETP.GT.AND P2, PT, R10, 0x8, P0 ;  /* 0x000000080a00780c */ /* 0x000fe20000744270 */
[----:B------:R0:W-:Y:S01]  /*4710*/  @P3 STG.E.U16 desc[UR12][R6.64+0x2], R27 ;  /* 0x0000021b06003986 */ /* 0x0001e2000c10150c */
[----:B------:R-:W-:Y:S01]  /*4720*/  ISETP.GT.AND P3, PT, R2, 0x10, PT ;  /* 0x000000100200780c */ /* 0x000fe20003f64270 */
[----:B------:R-:W-:Y:S01]  /*4730*/  FMUL R38, R38, R0 ;  /* 0x0000000026267220 */ /* 0x000fe20000400000 */
[----:B------:R-:W-:Y:S01]  /*4740*/  F2FP.F16.F32.PACK_AB R30, RZ, R30 ;  /* 0x0000001eff1e723e */ /* 0x000fe200000000ff */
[----:B------:R-:W-:Y:S01]  /*4750*/  @P5 STG.E.U16 desc[UR12][R4.64+0x10], R28 ;  /* 0x0000101c04005986 */ /* 0x000fe2000c10150c */
[----:B------:R-:W-:Y:S01]  /*4760*/  ISETP.GT.AND P0, PT, R2, 0x11, PT ;  /* 0x000000110200780c */ /* 0x000fe20003f04270 */
[-C--:B------:R-:W-:Y:S01]  /*4770*/  FMUL R39, R39, R0.reuse ;  /* 0x0000000027277220 */ /* 0x080fe20000400000 */
[----:B------:R-:W-:Y:S01]  /*4780*/  F2FP.F16.F32.PACK_AB R31, RZ, R31 ;  /* 0x0000001fff1f723e */ /* 0x000fe200000000ff */
[----:B------:R-:W-:Y:S01]  /*4790*/  @P4 STG.E.U16 desc[UR12][R4.64+0x12], R29 ;  /* 0x0000121d04004986 */ /* 0x000fe2000c10150c */
[----:B------:R-:W-:Y:S01]  /*47a0*/  ISETP.GT.AND P4, PT, R10, RZ, P3 ;  /* 0x000000ff0a00720c */ /* 0x000fe20001f84270 */
[----:B------:R-:W-:Y:S01]  /*47b0*/  FMUL R40, R40, R0 ;  /* 0x0000000028287220 */ /* 0x000fe20000400000 */
[C---:B------:R-:W-:Y:S01]  /*47c0*/  ISETP.GT.AND P3, PT, R10.reuse, 0x8, P3 ;  /* 0x000000080a00780c */ /* 0x040fe20001f64270 */
[--C-:B0-----:R-:W-:Y:S01]  /*47d0*/  @P1 IMAD.MOV.U32 R6, RZ, RZ, R16.reuse ;  /* 0x000000ffff061224 */ /* 0x101fe200078e0010 */
[----:B------:R-:W-:Y:S01]  /*47e0*/  ISETP.GT.AND P5, PT, R10, RZ, P0 ;  /* 0x000000ff0a00720c */ /* 0x000fe200007a4270 */
[--C-:B------:R-:W-:Y:S01]  /*47f0*/  @P1 IMAD.MOV.U32 R7, RZ, RZ, R17.reuse ;  /* 0x000000ffff071224 */ /* 0x100fe200078e0011 */
[----:B------:R-:W-:Y:S01]  /*4800*/  F2FP.F16.F32.PACK_AB R32, RZ, R32 ;  /* 0x00000020ff20723e */ /* 0x000fe200000000ff */
[-C--:B------:R-:W-:Y:S01]  /*4810*/  FMUL R41, R41, R0.reuse ;  /* 0x0000000029297220 */ /* 0x080fe20000400000 */
[----:B------:R-:W-:Y:S01]  /*4820*/  F2FP.F16.F32.PACK_AB R33, RZ, R33 ;  /* 0x00000021ff21723e */ /* 0x000fe200000000ff */
[-C--:B------:R-:W-:Y:S01]  /*4830*/  FMUL R42, R42, R0.reuse ;  /* 0x000000002a2a7220 */ /* 0x080fe20000400000 */
[----:B------:R0:W-:Y:S01]  /*4840*/  @P1 STG.E.U16 desc[UR12][R6.64+0x10], R30 ;  /* 0x0000101e06001986 */ /* 0x0001e2000c10150c */
[----:B------:R-:W-:Y:S01]  /*4850*/  ISETP.GT.AND P1, PT, R10, 0x8, P0 ;  /* 0x000000080a00780c */ /* 0x000fe20000724270 */
[----:B------:R-:W-:Y:S01]  /*4860*/  FMUL R43, R43, R0 ;  /* 0x000000002b2b7220 */ /* 0x000fe20000400000 */
[----:B------:R-:W-:Y:S01]  /*4870*/  F2FP.F16.F32.PACK_AB R34, RZ, R34 ;  /* 0x00000022ff22723e */ /* 0x000fe200000000ff */
[-C--:B------:R-:W-:Y:S01]  /*4880*/  FMUL R44, R44, R0.reuse ;  /* 0x000000002c2c7220 */ /* 0x080fe20000400000 */
[----:B------:R-:W-:Y:S01]  /*4890*/  F2FP.F16.F32.PACK_AB R35, RZ, R35 ;  /* 0x00000023ff23723e */ /* 0x000fe200000000ff */
[-C--:B------:R-:W-:Y:S01]  /*48a0*/  FMUL R45, R45, R0.reuse ;  /* 0x000000002d2d7220 */ /* 0x080fe20000400000 */
[----:B------:R-:W-:Y:S01]  /*48b0*/  ISETP.GT.AND P0, PT, R2, 0x19, PT ;  /* 0x000000190200780c */ /* 0x000fe20003f04270 */
[----:B------:R-:W-:Y:S01]  /*48c0*/  FMUL R46, R46, R0 ;  /* 0x000000002e2e7220 */ /* 0x000fe20000400000 */
[----:B------:R-:W-:Y:S01]  /*48d0*/  F2FP.F16.F32.PACK_AB R36, RZ, R36 ;  /* 0x00000024ff24723e */ /* 0x000fe200000000ff */
[----:B------:R-:W-:Y:S01]  /*48e0*/  FMUL R47, R47, R0 ;  /* 0x000000002f2f7220 */ /* 0x000fe20000400000 */
[----:B------:R-:W-:Y:S01]  /*48f0*/  F2FP.F16.F32.PACK_AB R37, RZ, R37 ;  /* 0x00000025ff25723e */ /* 0x000fe200000000ff */
[--C-:B0-----:R-:W-:Y:S01]  /*4900*/  @P2 IMAD.MOV.U32 R6, RZ, RZ, R16.reuse ;  /* 0x000000ffff062224 */ /* 0x101fe200078e0010 */
[----:B------:R-:W-:Y:S01]  /*4910*/  F2FP.F16.F32.PACK_AB R38, RZ, R38 ;  /* 0x00000026ff26723e */ /* 0x000fe200000000ff */
[--C-:B------:R-:W-:Y:S01]  /*4920*/  @P2 IMAD.MOV.U32 R7, RZ, RZ, R17.reuse ;  /* 0x000000ffff072224 */ /* 0x100fe200078e0011 */
[----:B------:R-:W-:Y:S01]  /*4930*/  F2FP.F16.F32.PACK_AB R39, RZ, R39 ;  /* 0x00000027ff27723e */ /* 0x000fe200000000ff */
[----:B------:R-:W-:Y:S01]  /*4940*/  FMUL R48, R48, R0 ;  /* 0x0000000030307220 */ /* 0x000fe20000400000 */
[----:B------:R-:W-:Y:S01]  /*4950*/  F2FP.F16.F32.PACK_AB R40, RZ, R40 ;  /* 0x00000028ff28723e */ /* 0x000fe200000000ff */
[-C--:B------:R-:W-:Y:S01]  /*4960*/  FMUL R49, R49, R0.reuse ;  /* 0x0000000031317220 */ /* 0x080fe20000400000 */
[----:B------:R0:W-:Y:S01]  /*4970*/  @P2 STG.E.U16 desc[UR12][R6.64+0x12], R31 ;  /* 0x0000121f06002986 */ /* 0x0001e2000c10150c */
[----:B------:R-:W-:Y:S01]  /*4980*/  ISETP.GT.AND P2, PT, R2, 0x18, PT ;  /* 0x000000180200780c */ /* 0x000fe20003f44270 */
[-C--:B------:R-:W-:Y:S01]  /*4990*/  FMUL R50, R50, R0.reuse ;  /* 0x0000000032327220 */ /* 0x080fe20000400000 */
[----:B------:R-:W-:Y:S01]  /*49a0*/  F2FP.F16.F32.PACK_AB R41, RZ, R41 ;  /* 0x00000029ff29723e */ /* 0x000fe200000000ff */
[----:B------:R-:W-:Y:S01]  /*49b0*/  @P4 STG.E.U16 desc[UR12][R4.64+0x20], R32 ;  /* 0x0000202004004986 */ /* 0x000fe2000c10150c */
[C---:B------:R-:W-:Y:S01]  /*49c0*/  ISETP.GT.AND P4, PT, R10.reuse, RZ, P2 ;  /* 0x000000ff0a00720c */ /* 0x040fe20001784270 */
[-C--:B------:R-:W-:Y:S01]  /*49d0*/  FMUL R51, R51, R0.reuse ;  /* 0x0000000033337220 */ /* 0x080fe20000400000 */
[C---:B------:R-:W-:Y:S01]  /*49e0*/  ISETP.GT.AND P2, PT, R10.reuse, 0x8, P2 ;  /* 0x000000080a00780c */ /* 0x040fe20001744270 */
[----:B------:R-:W-:Y:S01]  /*49f0*/  @P5 STG.E.U16 desc[UR12][R4.64+0x22], R33 ;  /* 0x0000222104005986 */ /* 0x000fe2000c10150c */
[----:B------:R-:W-:Y:S01]  /*4a00*/  ISETP.GT.AND P5, PT, R10, RZ, P0 ;  /* 0x000000ff0a00720c */ /* 0x000fe200007a4270 */
[----:B------:R-:W-:Y:S01]  /*4a10*/  FMUL R52, R52, R0 ;  /* 0x0000000034347220 */ /* 0x000fe20000400000 */
[----:B------:R-:W-:Y:S01]  /*4a20*/  F2FP.F16.F32.PACK_AB R42, RZ, R42 ;  /* 0x0000002aff2a723e */ /* 0x000fe200000000ff */
[--C-:B0-----:R-:W-:Y:S01]  /*4a30*/  @P3 IMAD.MOV.U32 R6, RZ, RZ, R16.reuse ;  /* 0x000000ffff063224 */ /* 0x101fe200078e0010 */
[----:B------:R-:W-:Y:S01]  /*4a40*/  F2FP.F16.F32.PACK_AB R43, RZ, R43 ;  /* 0x0000002bff2b723e */ /* 0x000fe200000000ff */
[--C-:B------:R-:W-:Y:S01]  /*4a50*/  @P3 IMAD.MOV.U32 R7, RZ, RZ, R17.reuse ;  /* 0x000000ffff073224 */ /* 0x100fe200078e0011 */
[----:B------:R-:W-:Y:S01]  /*4a60*/  F2FP.F16.F32.PACK_AB R44, RZ, R44 ;  /* 0x0000002cff2c723e */ /* 0x000fe200000000ff */
[-C--:B------:R-:W-:Y:S01]  /*4a70*/  FMUL R53, R53, R0.reuse ;  /* 0x0000000035357220 */ /* 0x080fe20000400000 */
[----:B------:R-:W-:Y:S01]  /*4a80*/  F2FP.F16.F32.PACK_AB R45, RZ, R45 ;  /* 0x0000002dff2d723e */ /* 0x000fe200000000ff */
[-C--:B------:R-:W-:Y:S01]  /*4a90*/  FMUL R54, R54, R0.reuse ;  /* 0x0000000036367220 */ /* 0x080fe20000400000 */
[----:B------:R0:W-:Y:S01]  /*4aa0*/  @P3 STG.E.U16 desc[UR12][R6.64+0x20], R34 ;  /* 0x0000202206003986 */ /* 0x0001e2000c10150c */
[----:B------:R-:W-:Y:S01]  /*4ab0*/  ISETP.GT.AND P3, PT, R2, 0x20, PT ;  /* 0x000000200200780c */ /* 0x000fe20003f64270 */
[----:B------:R-:W-:Y:S01]  /*4ac0*/  FMUL R55, R55, R0 ;  /* 0x0000000037377220 */ /* 0x000fe20000400000 */
[----:B------:R-:W-:Y:S01]  /*4ad0*/  F2FP.F16.F32.PACK_AB R46, RZ, R46 ;  /* 0x0000002eff2e723e */ /* 0x000fe200000000ff */
[-C--:B------:R-:W-:Y:S01]  /*4ae0*/  FMUL R56, R56, R0.reuse ;  /* 0x0000000038387220 */ /* 0x080fe20000400000 */
[----:B------:R-:W-:Y:S01]  /*4af0*/  F2FP.F16.F32.PACK_AB R47, RZ, R47 ;  /* 0x0000002fff2f723e */ /* 0x000fe200000000ff */
[----:B------:R-:W-:Y:S01]  /*4b00*/  FMUL R57, R57, R0 ;  /* 0x0000000039397220 */ /* 0x000fe20000400000 */
[----:B------:R-:W-:Y:S01]  /*4b10*/  F2FP.F16.F32.PACK_AB R48, RZ, R48 ;  /* 0x00000030ff30723e */ /* 0x000fe200000000ff */
[-C--:B------:R-:W-:Y:S01]  /*4b20*/  FMUL R58, R58, R0.reuse ;  /* 0x000000003a3a7220 */ /* 0x080fe20000400000 */
[----:B------:R-:W-:Y:S01]  /*4b30*/  F2FP.F16.F32.PACK_AB R49, RZ, R49 ;  /* 0x00000031ff31723e */ /* 0x000fe200000000ff */
        /* <DEDUP_REMOVED lines=10> */
[----:B------:R-:W-:Y:S01]  /*4be0*/  ISETP.GT.AND P1, PT, R10, 0x8, P0 ;  /* 0x000000080a00780c */ /* 0x000fe20000724270 */
[-C--:B------:R-:W-:Y:S01]  /*4bf0*/  FMUL R62, R62, R0.reuse ;  /* 0x000000003e3e7220 */ /* 0x080fe20000400000 */
[----:B------:R-:W-:Y:S01]  /*4c00*/  ISETP.GT.AND P0, PT, R2, 0x21, PT ;  /* 0x000000210200780c */ /* 0x000fe20003f04270 */
        /* <DEDUP_REMOVED lines=65> */
[----:B0-----:R-:W-:Y:S01]  /*5020*/  @P1 IMAD.MOV.U32 R6, RZ, RZ, R16 ;  /* 0x000000ffff061224 */ /* 0x001fe200078e0010 */
[----:B------:R-:W-:Y:S01]  /*5030*/  F2FP.F16.F32.PACK_AB R75, RZ, R75 ;  /* 0x0000004bff4b723e */ /* 0x000fe200000000ff */
[----:B------:R-:W-:Y:S01]  /*5040*/  @P1 IMAD.MOV.U32 R7, RZ, RZ, R17 ;  /* 0x000000ffff071224 */ /* 0x000fe200078e0011 */
        /* <DEDUP_REMOVED lines=10> */
[----:B------:R-:W-:Y:S01]  /*50f0*/  FMUL R0, R87, R0 ;  /* 0x0000000057007220 */ /* 0x000fe20000400000 */
[C---:B------:R-:W-:Y:S01]  /*5100*/  ISETP.GT.AND P3, PT, R10.reuse, 0x8, P3 ;  /* 0x000000080a00780c */ /* 0x040fe20001f64270 */
[----:B------:R-:W-:Y:S01]  /*5110*/  @P5 STG.E.U16 desc[UR12][R4.64+0x52], R45 ;  /* 0x0000522d04005986 */ /* 0x000fe2000c10150c */
[----:B------:R-:W-:-:S02]  /*5120*/  ISETP.GT.AND P5, PT, R10, RZ, P0 ;  /* 0x000000ff0a00720c */ /* 0x000fc400007a4270 */
[----:B------:R-:W-:Y:S01]  /*5130*/  F2FP.F16.F32.PACK_AB R78, RZ, R78 ;  /* 0x0000004eff4e723e */ /* 0x000fe200000000ff */
[----:B0-----:R-:W-:Y:S01]  /*5140*/  @P2 IMAD.MOV.U32 R6, RZ, RZ, R16 ;  /* 0x000000ffff062224 */ /* 0x001fe200078e0010 */
[----:B------:R-:W-:Y:S01]  /*5150*/  F2FP.F16.F32.PACK_AB R79, RZ, R79 ;  /* 0x0000004fff4f723e */ /* 0x000fe200000000ff */
[----:B------:R-:W-:Y:S01]  /*5160*/  @P2 IMAD.MOV.U32 R7, RZ, RZ, R17 ;  /* 0x000000ffff072224 */ /* 0x000fe200078e0011 */
[----:B------:R-:W-:Y:S02]  /*5170*/  F2FP.F16.F32.PACK_AB R80, RZ, R80 ;  /* 0x00000050ff50723e */ /* 0x000fe400000000ff */
[----:B------:R-:W-:Y:S02]  /*5180*/  F2FP.F16.F32.PACK_AB R81, RZ, R81 ;  /* 0x00000051ff51723e */ /* 0x000fe400000000ff */
[----:B------:R0:W-:Y:S01]  /*5190*/  @P2 STG.E.U16 desc[UR12][R6.64+0x50], R46 ;  /* 0x0000502e06002986 */ /* 0x0001e2000c10150c */
[----:B------:R-:W-:Y:S02]  /*51a0*/  ISETP.GT.AND P2, PT, R2, 0x38, PT ;  /* 0x000000380200780c */ /* 0x000fe40003f44270 */
[----:B------:R-:W-:-:S02]  /*51b0*/  F2FP.F16.F32.PACK_AB R82, RZ, R82 ;  /* 0x00000052ff52723e */ /* 0x000fc400000000ff */
[----:B------:R-:W-:Y:S02]  /*51c0*/  F2FP.F16.F32.PACK_AB R83, RZ, R83 ;  /* 0x00000053ff53723e */ /* 0x000fe400000000ff */
[----:B------:R-:W-:Y:S02]  /*51d0*/  F2FP.F16.F32.PACK_AB R84, RZ, R84 ;  /* 0x00000054ff54723e */ /* 0x000fe400000000ff */
[----:B------:R-:W-:Y:S02]  /*51e0*/  F2FP.F16.F32.PACK_AB R85, RZ, R85 ;  /* 0x00000055ff55723e */ /* 0x000fe400000000ff */
[----:B------:R-:W-:Y:S01]  /*51f0*/  F2FP.F16.F32.PACK_AB R86, RZ, R86 ;  /* 0x00000056ff56723e */ /* 0x000fe200000000ff */
[----:B0-----:R-:W-:Y:S02]  /*5200*/  @P1 IMAD.MOV.U32 R6, RZ, RZ, R16 ;  /* 0x000000ffff061224 */ /* 0x001fe400078e0010 */
[----:B------:R-:W-:-:S05]  /*5210*/  @P1 IMAD.MOV.U32 R7, RZ, RZ, R17 ;  /* 0x000000ffff071224 */ /* 0x000fca00078e0011 */
[----:B------:R0:W-:Y:S01]  /*5220*/  @P1 STG.E.U16 desc[UR12][R6.64+0x52], R47 ;  /* 0x0000522f06001986 */ /* 0x0001e2000c10150c */
[----:B------:R-:W-:Y:S02]  /*5230*/  ISETP.GT.AND P1, PT, R10, 0x8, P0 ;  /* 0x000000080a00780c */ /* 0x000fe40000724270 */
[----:B------:R-:W-:Y:S01]  /*5240*/  ISETP.GT.AND P0, PT, R2, 0x39, PT ;  /* 0x000000390200780c */ /* 0x000fe20003f04270 */
[----:B------:R-:W-:Y:S01]  /*5250*/  @P4 STG.E.U16 desc[UR12][R4.64+0x60], R48 ;  /* 0x0000603004004986 */ /* 0x000fe2000c10150c */
[C---:B------:R-:W-:Y:S02]  /*5260*/  ISETP.GT.AND P4, PT, R10.reuse, RZ, P2 ;  /* 0x000000ff0a00720c */ /* 0x040fe40001784270 */
[C---:B------:R-:W-:Y:S01]  /*5270*/  ISETP.GT.AND P2, PT, R10.reuse, 0x8, P2 ;  /* 0x000000080a00780c */ /* 0x040fe20001744270 */
[----:B------:R-:W-:Y:S01]  /*5280*/  @P5 STG.E.U16 desc[UR12][R4.64+0x62], R49 ;  /* 0x0000623104005986 */ /* 0x000fe2000c10150c */
[----:B------:R-:W-:Y:S01]  /*5290*/  ISETP.GT.AND P5, PT, R10, RZ, P0 ;  /* 0x000000ff0a00720c */ /* 0x000fe200007a4270 */
[----:B0-----:R-:W-:-:S02]  /*52a0*/  @P3 IMAD.MOV.U32 R6, RZ, RZ, R16 ;  /* 0x000000ffff063224 */ /* 0x001fc400078e0010 */
[----:B------:R-:W-:-:S05]  /*52b0*/  @P3 IMAD.MOV.U32 R7, RZ, RZ, R17 ;  /* 0x000000ffff073224 */ /* 0x000fca00078e0011 */
[----:B------:R0:W-:Y:S01]  /*52c0*/  @P3 STG.E.U16 desc[UR12][R6.64+0x60], R50 ;  /* 0x0000603206003986 */ /* 0x0001e2000c10150c */
[----:B------:R-:W-:Y:S01]  /*52d0*/  ISETP.GT.AND P3, PT, R2, 0x40, PT ;  /* 0x000000400200780c */ /* 0x000fe20003f64270 */
        /* <DEDUP_REMOVED lines=37> */
[C---:B------:R-:W-:Y:S02]  /*5530*/  ISETP.GT.AND P5, PT, R10.reuse, RZ, P0 ;  /* 0x000000ff0a00720c */ /* 0x040fe400007a4270 */
[----:B------:R-:W-:Y:S01]  /*5540*/  ISETP.GT.AND P0, PT, R10, 0x8, P0 ;  /* 0x000000080a00780c */ /* 0x000fe20000704270 */
[----:B0-----:R-:W-:-:S02]  /*5550*/  @P2 IMAD.MOV.U32 R6, RZ, RZ, R16 ;  /* 0x000000ffff062224 */ /* 0x001fc400078e0010 */
[----:B------:R-:W-:-:S05]  /*5560*/  @P2 IMAD.MOV.U32 R7, RZ, RZ, R17 ;  /* 0x000000ffff072224 */ /* 0x000fca00078e0011 */
[----:B------:R0:W-:Y:S01]  /*5570*/  @P2 STG.E.U16 desc[UR12][R6.64+0x90], R62 ;  /* 0x0000903e06002986 */ /* 0x0001e2000c10150c */
[----:B------:R-:W-:Y:S01]  /*5580*/  ISETP.GT.AND P2, PT, R2, 0x59, PT ;  /* 0x000000590200780c */ /* 0x000fe20003f44270 */
[----:B0-----:R-:W-:Y:S02]  /*5590*/  @P1 IMAD.MOV.U32 R6, RZ, RZ, R16 ;  /* 0x000000ffff061224 */ /* 0x001fe400078e0010 */
[----:B------:R-:W-:-:S05]  /*55a0*/  @P1 IMAD.MOV.U32 R7, RZ, RZ, R17 ;  /* 0x000000ffff071224 */ /* 0x000fca00078e0011 */
[----:B------:R0:W-:Y:S01]  /*55b0*/  @P1 STG.E.U16 desc[UR12][R6.64+0x92], R63 ;  /* 0x0000923f06001986 */ /* 0x0001e2000c10150c */
[----:B------:R-:W-:-:S03]  /*55c0*/  ISETP.GT.AND P1, PT, R2, 0x58, PT ;  /* 0x000000580200780c */ /* 0x000fc60003f24270 */
[----:B------:R-:W-:Y:S01]  /*55d0*/  @P4 STG.E.U16 desc[UR12][R4.64+0xa0], R64 ;  /* 0x0000a04004004986 */ /* 0x000fe2000c10150c */
[C---:B------:R-:W-:Y:S02]  /*55e0*/  ISETP.GT.AND P4, PT, R10.reuse, RZ, P1 ;  /* 0x000000ff0a00720c */ /* 0x040fe40000f84270 */
[C---:B------:R-:W-:Y:S01]  /*55f0*/  ISETP.GT.AND P1, PT, R10.reuse, 0x8, P1 ;  /* 0x000000080a00780c */ /* 0x040fe20000f24270 */
[----:B------:R-:W-:Y:S01]  /*5600*/  @P5 STG.E.U16 desc[UR12][R4.64+0xa2], R65 ;  /* 0x0000a24104005986 */ /* 0x000fe2000c10150c */
[C---:B------:R-:W-:Y:S02]  /*5610*/  ISETP.GT.AND P5, PT, R10.reuse, RZ, P2 ;  /* 0x000000ff0a00720c */ /* 0x040fe400017a4270 */
[----:B------:R-:W-:Y:S01]  /*5620*/  ISETP.GT.AND P2, PT, R10, 0x8, P2 ;  /* 0x000000080a00780c */ /* 0x000fe20001744270 */
[----:B0-----:R-:W-:Y:S02]  /*5630*/  @P3 IMAD.MOV.U32 R6, RZ, RZ, R16 ;  /* 0x000000ffff063224 */ /* 0x001fe400078e0010 */
        /* <DEDUP_REMOVED lines=15> */
[----:B------:R0:W-:Y:S02]  /*5730*/  @P1 STG.E.U16 desc[UR12][R6.64+0xb0], R70 ;  /* 0x0000b04606001986 */ /* 0x0001e4000c10150c */
[----:B0-----:R-:W-:Y:S02]  /*5740*/  @P2 IMAD.MOV.U32 R6, RZ, RZ, R16 ;  /* 0x000000ffff062224 */ /* 0x001fe400078e0010 */
[----:B------:R-:W-:-:S05]  /*5750*/  @P2 IMAD.MOV.U32 R7, RZ, RZ, R17 ;  /* 0x000000ffff072224 */ /* 0x000fca00078e0011 */
[----:B------:R0:W-:Y:S01]  /*5760*/  @P2 STG.E.U16 desc[UR12][R6.64+0xb2], R71 ;  /* 0x0000b24706002986 */ /* 0x0001e2000c10150c */
[----:B------:R-:W-:-:S03]  /*5770*/  ISETP.GT.AND P2, PT, R2, 0x71, PT ;  /* 0x000000710200780c */ /* 0x000fc60003f44270 */
[----:B------:R-:W-:Y:S01]  /*5780*/  @P4 STG.E.U16 desc[UR12][R4.64+0xc0], R72 ;  /* 0x0000c04804004986 */ /* 0x000fe2000c10150c */
[----:B------:R-:W-:-:S03]  /*5790*/  ISETP.GT.AND P4, PT, R2, 0x68, PT ;  /* 0x000000680200780c */ /* 0x000fc60003f84270 */
[----:B------:R-:W-:Y:S01]  /*57a0*/  @P5 STG.E.U16 desc[UR12][R4.64+0xc2], R73 ;  /* 0x0000c24904005986 */ /* 0x000fe2000c10150c */
[----:B------:R-:W-:Y:S02]  /*57b0*/  ISETP.GT.AND P5, PT, R2, 0x69, PT ;  /* 0x000000690200780c */ /* 0x000fe40003fa4270 */
[C---:B------:R-:W-:Y:S01]  /*57c0*/  ISETP.GT.AND P1, PT, R10.reuse, RZ, P4 ;  /* 0x000000ff0a00720c */ /* 0x040fe20002724270 */
[----:B0-----:R-:W-:Y:S01]  /*57d0*/  @P3 IMAD.MOV.U32 R6, RZ, RZ, R16 ;  /* 0x000000ffff063224 */ /* 0x001fe200078e0010 */
[C---:B------:R-:W-:Y:S01]  /*57e0*/  ISETP.GT.AND P6, PT, R10.reuse, RZ, P5 ;  /* 0x000000ff0a00720c */ /* 0x040fe20002fc4270 */
[----:B------:R-:W-:Y:S01]  /*57f0*/  @P3 IMAD.MOV.U32 R7, RZ, RZ, R17 ;  /* 0x000000ffff073224 */ /* 0x000fe200078e0011 */
[----:B------:R-:W-:-:S04]  /*5800*/  ISETP.GT.AND P4, PT, R10, 0x8, P4 ;  /* 0x000000080a00780c */ /* 0x000fc80002784270 */
[----:B------:R0:W-:Y:S01]  /*5810*/  @P3 STG.E.U16 desc[UR12][R6.64+0xc0], R74 ;  /* 0x0000c04a06003986 */ /* 0x0001e2000c10150c */
[----:B------:R-:W-:-:S06]  /*5820*/  ISETP.GT.AND P3, PT, R2, 0x70, PT ;  /* 0x000000700200780c */ /* 0x000fcc0003f64270 */
[----:B------:R-:W-:Y:S02]  /*5830*/  @P6 IMAD.MOV.U32 R3, RZ, RZ, R5 ;  /* 0x000000ffff036224 */ /* 0x000fe400078e0005 */
[----:B0-----:R-:W-:Y:S02]  /*5840*/  @P0 IMAD.MOV.U32 R6, RZ, RZ, R16 ;  /* 0x000000ffff060224 */ /* 0x001fe400078e0010 */
[----:B------:R-:W-:-:S05]  /*5850*/  @P0 IMAD.MOV.U32 R7, RZ, RZ, R17 ;  /* 0x000000ffff070224 */ /* 0x000fca00078e0011 */
[----:B------:R-:W-:Y:S01]  /*5860*/  @P0 STG.E.U16 desc[UR12][R6.64+0xc2], R75 ;  /* 0x0000c24b06000986 */ /* 0x000fe2000c10150c */
[----:B------:R-:W-:-:S03]  /*5870*/  ISETP.GT.AND P0, PT, R2, 0x79, PT ;  /* 0x000000790200780c */ /* 0x000fc60003f04270 */
[----:B------:R-:W-:Y:S01]  /*5880*/  @P1 STG.E.U16 desc[UR12][R4.64+0xd0], R76 ;  /* 0x0000d04c04001986 */ /* 0x000fe2000c10150c */
[----:B------:R-:W-:Y:S01]  /*5890*/  ISETP.GT.AND P1, PT, R2, 0x78, PT ;  /* 0x000000780200780c */ /* 0x000fe20003f24270 */
[----:B------:R-:W-:-:S05]  /*58a0*/  @P6 IMAD.MOV.U32 R2, RZ, RZ, R4 ;  /* 0x000000ffff026224 */ /* 0x000fca00078e0004 */
[----:B------:R0:W-:Y:S01]  /*58b0*/  @P6 STG.E.U16 desc[UR12][R2.64+0xd2], R77 ;  /* 0x0000d24d02006986 */ /* 0x0001e2000c10150c */
[C---:B------:R-:W-:Y:S02]  /*58c0*/  ISETP.GT.AND P6, PT, R10.reuse, 0x8, P5 ;  /* 0x000000080a00780c */ /* 0x040fe40002fc4270 */
[C---:B------:R-:W-:Y:S02]  /*58d0*/  ISETP.GT.AND P5, PT, R10.reuse, RZ, P3 ;  /* 0x000000ff0a00720c */ /* 0x040fe40001fa4270 */
[----:B------:R-:W-:Y:S01]  /*58e0*/  ISETP.GT.AND P3, PT, R10, 0x8, P3 ;  /* 0x000000080a00780c */ /* 0x000fe20001f64270 */
[----:B0-----:R-:W-:Y:S02]  /*58f0*/  @P4 IMAD.MOV.U32 R2, RZ, RZ, R16 ;  /* 0x000000ffff024224 */ /* 0x001fe400078e0010 */
[----:B------:R-:W-:-:S05]  /*5900*/  @P4 IMAD.MOV.U32 R3, RZ, RZ, R17 ;  /* 0x000000ffff034224 */ /* 0x000fca00078e0011 */
[----:B------:R0:W-:Y:S01]  /*5910*/  @P4 STG.E.U16 desc[UR12][R2.64+0xd0], R78 ;  /* 0x0000d04e02004986 */ /* 0x0001e2000c10150c */
        /* <DEDUP_REMOVED lines=14> */
[----:B------:R0:W-:Y:S02]  /*5a00*/  @P4 STG.E.U16 desc[UR12][R2.64+0xe2], R81 ;  /* 0x0000e25102004986 */ /* 0x0001e4000c10150c */
        /* <DEDUP_REMOVED lines=8> */
[----:B------:R0:W-:Y:S04]  /*5a90*/  @P5 STG.E.U16 desc[UR12][R2.64+0xf0], R84 ;  /* 0x0000f05402005986 */ /* 0x0001e8000c10150c */
[----:B------:R1:W-:Y:S01]  /*5aa0*/  @P6 STG.E.U16 desc[UR12][R4.64+0xf2], R85 ;  /* 0x0000f25504006986 */ /* 0x0003e2000c10150c */
[----:B0-----:R-:W-:Y:S02]  /*5ab0*/  @P1 IMAD.MOV.U32 R2, RZ, RZ, R16 ;  /* 0x000000ffff021224 */ /* 0x001fe400078e0010 */
[----:B------:R-:W-:-:S05]  /*5ac0*/  @P1 IMAD.MOV.U32 R3, RZ, RZ, R17 ;  /* 0x000000ffff031224 */ /* 0x000fca00078e0011 */
[----:B------:R1:W-:Y:S01]  /*5ad0*/  @P1 STG.E.U16 desc[UR12][R2.64+0xf0], R86 ;  /* 0x0000f05602001986 */ /* 0x0003e2000c10150c */
[----:B------:R-:W-:Y:S05]  /*5ae0*/  @!P0 EXIT ;  /* 0x000000000000894d */ /* 0x000fea0003800000 */
[----:B------:R-:W-:-:S05]  /*5af0*/  F2FP.F16.F32.PACK_AB R0, RZ, R0 ;  /* 0x00000000ff00723e */ /* 0x000fca00000000ff */
[----:B------:R-:W-:Y:S01]  /*5b00*/  STG.E.U16 desc[UR12][R16.64+0xf2], R0 ;  /* 0x0000f20010007986 */ /* 0x000fe2000c10150c */
[----:B------:R-:W-:Y:S05]  /*5b10*/  EXIT ;  /* 0x000000000000794d */ /* 0x000fea0003800000 */
.L_x_10:
[----:B------:R-:W-:-:S13]  /*5b20*/  ISETP.NE.AND P0, PT, R6, RZ, PT ;  /* 0x000000ff0600720c */ /* 0x000fda0003f05270 */
[----:B------:R-:W-:Y:S05]  /*5b30*/  @P0 EXIT ;  /* 0x000000000000094d */ /* 0x000fea0003800000 */
[----:B------:R-:W-:-:S13]  /*5b40*/  ELECT P0, URZ, PT ;  /* 0x00000000003f782f */ /* 0x000fda0003800000 */
[----:B------:R-:W-:Y:S05]  /*5b50*/  @!P0 BRA `(.L_x_147) ;  /* 0x0000000400c08947 */ /* 0x000fea0003800000 */
[----:B------:R-:W-:Y:S02]  /*5b60*/  ISETP.GE.AND P0, PT, R4, 0x1, PT ;  /* 0x000000010400780c */ /* 0x000fe40003f06270 */
[----:B---3-5:R-:W-:-:S04]  /*5b70*/  SHF.R.S32.HI R3, RZ, 0x1f, R8 ;  /* 0x0000001fff037819 */ /* 0x028fc80000011408 */
[----:B-1----:R-:W-:-:S07]  /*5b80*/  LEA.HI R0, R3, R8, RZ, 0x7 ;  /* 0x0000000803007211 */ /* 0x002fce00078f38ff */
[----:B------:R-:W-:Y:S05]  /*5b90*/  @!P0 BRA `(.L_x_147) ;  /* 0x0000000400b08947 */ /* 0x000fea0003800000 */
[----:B------:R-:W0:Y:S01]  /*5ba0*/  S2R R3, SR_CTAID.X ;  /* 0x0000000000037919 */ /* 0x000e220000002500 */
[----:B------:R-:W-:Y:S01]  /*5bb0*/  LOP3.LUT R7, R0, 0xffffff80, RZ, 0xc0, !PT ;  /* 0xffffff8000077812 */ /* 0x000fe200078ec0ff */
[----:B------:R-:W-:Y:S01]  /*5bc0*/  ULDC UR4, c[0x0][0x384] ;  /* 0x0000e10000047ab9 */ /* 0x000fe20000000800 */
[----:B------:R-:W-:Y:S01]  /*5bd0*/  LOP3.LUT P0, RZ, R8, 0x1f, RZ, 0xc0, !PT ;  /* 0x0000001f08ff7812 */ /* 0x000fe2000780c0ff */
[----:B------:R-:W1:Y:S01]  /*5be0*/  S2R R12, SR_CTAID.Y ;  /* 0x00000000000c7919 */ /* 0x000e620000002600 */
[----:B------:R-:W-:Y:S01]  /*5bf0*/  IMAD R0, R10, R11, RZ ;  /* 0x0000000b0a007224 */ /* 0x000fe200078e02ff */
[----:B------:R-:W-:Y:S01]  /*5c00*/  ULDC UR5, c[0x0][0x388] ;  /* 0x0000e20000057ab9 */ /* 0x000fe20000000800 */
[----:B------:R-:W-:Y:S01]  /*5c10*/  IMAD.IADD R7, R8, 0x1, -R7 ;  /* 0x0000000108077824 */ /* 0x000fe200078e0a07 */
[----:B------:R-:W-:Y:S01]  /*5c20*/  LOP3.LUT R20, R2, 0x2, RZ, 0xfc, !PT ;  /* 0x0000000202147812 */ /* 0x000fe200078efcff */
[----:B------:R-:W-:Y:S01]  /*5c30*/  IMAD.MOV.U32 R6, RZ, RZ, RZ ;  /* 0x000000ffff067224 */ /* 0x000fe200078e00ff */
[----:B------:R-:W-:Y:S01]  /*5c40*/  CS2R R8, SRZ ;  /* 0x0000000000087805 */ /* 0x000fe2000001ff00 */
[----:B------:R-:W-:Y:S01]  /*5c50*/  IMAD.MOV.U32 R10, RZ, RZ, RZ ;  /* 0x000000ffff0a7224 */ /* 0x000fe200078e00ff */
[----:B------:R-:W-:Y:S01]  /*5c60*/  ISETP.NE.AND P1, PT, R7, RZ, PT ;  /* 0x000000ff0700720c */ /* 0x000fe20003f25270 */
[----:B------:R-:W-:Y:S01]  /*5c70*/  IMAD R0, R5, R0, 0x1 ;  /* 0x0000000105007424 */ /* 0x000fe200078e0200 */
[----:B------:R-:W-:Y:S01]  /*5c80*/  ISETP.NE.OR P0, PT, R7, RZ, !P0 ;  /* 0x000000ff0700720c */ /* 0x000fe20004705670 */
[----:B------:R-:W-:-:S02]  /*5c90*/  IMAD.MOV.U32 R7, RZ, RZ, 0x1 ;  /* 0x00000001ff077424 */ /* 0x000fc400078e00ff */
[----:B0-----:R-:W-:-:S04]  /*5ca0*/  IMAD.SHL.U32 R18, R3, 0x40, RZ ;  /* 0x0000004003127824 */ /* 0x001fc800078e00ff */
[----:B------:R-:W-:-:S04]  /*5cb0*/  IMAD.HI.U32 R3, R18, UR4, RZ ;  /* 0x0000000412037c27 */ /* 0x000fc8000f8e00ff */
[----:B-1----:R-:W-:Y:S01]  /*5cc0*/  IMAD.SHL.U32 R19, R12, 0x80, RZ ;  /* 0x000000800c137824 */ /* 0x002fe200078e00ff */
[----:B------:R-:W-:-:S07]  /*5cd0*/  SHF.R.U32.HI R3, RZ, UR5, R3 ;  /* 0x00000005ff037c19 */ /* 0x000fce0008011603 */
.L_x_151:
[----:B------:R-:W0:Y:S01]  /*5ce0*/  S2R R12, SR_CgaCtaId ;  /* 0x00000000000c7919 */ /* 0x000e220000008800 */
[----:B------:R-:W-:-:S04]  /*5cf0*/  MOV R11, 0x400 ;  /* 0x00000400000b7802 */ /* 0x000fc80000000f00 */
[----:B0-----:R-:W-:Y:S02]  /*5d00*/  LEA R21, R12, R11, 0x18 ;  /* 0x0000000b0c157211 */ /* 0x001fe400078ec0ff */
[----:B------:R-:W-:-:S03]  /*5d10*/  SHF.L.U32 R11, R7, 0x1f, RZ ;  /* 0x0000001f070b7819 */ /* 0x000fc600000006ff */
[----:B------:R-:W-:-:S07]  /*5d20*/  IMAD R12, R6, 0x8, R21 ;  /* 0x00000008060c7824 */ /* 0x000fce00078e0215 */
.L_x_148:
[----:B0-----:R0:W1:Y:S02]  /*5d30*/  SYNCS.PHASECHK.TRANS64.TRYWAIT P2, [R12+URZ+0x36090], R11 ;  /* 0x0360900b0c0075a7 */ /* 0x001064000804017f */
[----:B-1----:R-:W-:Y:S05]  /*5d40*/  @!P2 NANOSLEEP.SYNCS 0x989680 ;  /* 0x009896800000a95d */ /* 0x002fea0003900000 */
[----:B------:R-:W1:Y:S02]  /*5d50*/  @!P2 SYNCS.PHASECHK.TRANS64 P2, [R12+URZ+0x36090], R11 ;  /* 0x0360900b0c00a5a7 */ /* 0x000e64000804007f */
[----:B-1----:R-:W-:Y:S05]  /*5d60*/  @!P2 BRA `(.L_x_148) ;  /* 0xfffffffc00f0a947 */ /* 0x002fea000383ffff */
[----:B0-----:R-:W0:Y:S02]  /*5d70*/  @!P1 LDC R11, c[0x0][0x500] ;  /* 0x00014000ff0b9b82 */ /* 0x001e240000000800 */
[----:B0-----:R0:W-:Y:S02]  /*5d80*/  @!P1 SYNCS.ARRIVE.TRANS64 RZ, [R12+URZ+0x36000], R11 ;  /* 0x0360000b0cff99a7 */ /* 0x0011e4000800003f */
[----:B0-----:R-:W-:-:S04]  /*5d90*/  PRMT R11, R20, 0x9910, RZ ;  /* 0x00009910140b7816 */ /* 0x001fc800000000ff */
[----:B------:R-:W-:-:S13]  /*5da0*/  ISETP.NE.AND P2, PT, R11, 0x2, PT ;  /* 0x000000020b00780c */ /* 0x000fda0003f45270 */
[----:B------:R-:W-:Y:S05]  /*5db0*/  @P2 BRA `(.L_x_149) ;  /* 0x0000000000042947 */ /* 0x000fea0003800000 */
[----:B------:R-:W-:Y:S01]  /*5dc0*/  BPT.TRAP 0x1 ;  /* 0x000000040000795c */ /* 0x000fe20000300000 */
.L_x_149:
[----:B------:R-:W-:Y:S05]  /*5dd0*/  @P0 BRA `(.L_x_150) ;  /* 0x0000000000040947 */ /* 0x000fea0003800000 */
[----:B------:R-:W-:Y:S01]  /*5de0*/  BPT.TRAP 0x1 ;  /* 0x000000040000795c */ /* 0x000fe20000300000 */
.L_x_150:
[----:B------:R-:W0:Y:S01]  /*5df0*/  LDC R13, c[0x0][0x380] ;  /* 0x0000e000ff0d7b82 */ /* 0x000e220000000800 */
[----:B------:R-:W-:Y:S01]  /*5e00*/  R2UR UR4, R3 ;  /* 0x00000000030472ca */ /* 0x000fe200000e0000 */
[----:B------:R-:W-:Y:S01]  /*5e10*/  ULDC UR20, c[0x0][0x38c] ;  /* 0x0000e30000147ab9 */ /* 0x000fe20000000800 */
[----:B------:R-:W-:Y:S01]  /*5e20*/  R2UR UR5, R18 ;  /* 0x00000000120572ca */ /* 0x000fe200000e0000 */
[----:B------:R-:W-:Y:S01]  /*5e30*/  UISETP.NE.AND UP0, UPT, UR20, 0x1, UPT ;  /* 0x000000011400788c */ /* 0x000fe2000bf05270 */
[----:B------:R-:W-:Y:S01]  /*5e40*/  R2UR UR17, R12 ;  /* 0x000000000c1172ca */ /* 0x000fe200000e0000 */
[C---:B------:R-:W-:Y:S01]  /*5e50*/  VIADD R12, R10.reuse, 0x1 ;  /* 0x000000010a0c7836 */ /* 0x040fe20000000000 */
[----:B------:R-:W-:Y:S01]  /*5e60*/  R2UR UR18, R10 ;  /* 0x000000000a1272ca */ /* 0x000fe200000e0000 */
[----:B------:R-:W1:Y:S01]  /*5e70*/  LDC.64 R14, c[0x0][0x3b8] ;  /* 0x0000ee00ff0e7b82 */ /* 0x000e620000000a00 */
[----:B------:R-:W-:Y:S01]  /*5e80*/  R2UR UR9, R21 ;  /* 0x00000000150972ca */ /* 0x000fe200000e0000 */
[----:B------:R-:W-:Y:S01]  /*5e90*/  VIADD R0, R0, 0xffffffff ;  /* 0xffffffff00007836 */ /* 0x000fe20000000000 */
[----:B------:R-:W-:Y:S01]  /*5ea0*/  R2UR UR16, R6 ;  /* 0x00000000061072ca */ /* 0x000fe200000e0000 */
[----:B------:R-:W-:Y:S01]  /*5eb0*/  ULDC.64 UR24, c[0x0][0x198] ;  /* 0x0000660000187ab9 */ /* 0x000fe20000000a00 */
[----:B------:R-:W-:Y:S01]  /*5ec0*/  R2UR UR12, R9 ;  /* 0x00000000090c72ca */ /* 0x000fe200000e0000 */
[----:B------:R-:W-:Y:S01]  /*5ed0*/  ULDC.64 UR14, c[0x0][0x3b0] ;  /* 0x0000ec00000e7ab9 */ /* 0x000fe20000000a00 */
[----:B------:R-:W-:Y:S01]  /*5ee0*/  @UP0 ULDC.64 UR10, c[0x0][0x390] ;  /* 0x0000e400000a0ab9 */ /* 0x000fe20000000a00 */
[----:B------:R-:W1:Y:S01]  /*5ef0*/  LDC.64 R16, c[0x0][0x3d8] ;  /* 0x0000f600ff107b82 */ /* 0x000e620000000a00 */
[----:B------:R-:W-:Y:S01]  /*5f00*/  R2UR UR13, R8 ;  /* 0x00000000080d72ca */ /* 0x000fe200000e0000 */
[----:B------:R-:W-:Y:S01]  /*5f10*/  ULDC.64 UR22, c[0x0][0x3d0] ;  /* 0x0000f40000167ab9 */ /* 0x000fe20000000a00 */
[----:B------:R-:W-:Y:S01]  /*5f20*/  ISETP.GT.AND P5, PT, R0, 0x1, PT ;  /* 0x000000010000780c */ /* 0x000fe20003fa4270 */
[----:B------:R-:W-:-:S02]  /*5f30*/  USHF.L.U32 UR18, UR18, 0x5, URZ ;  /* 0x0000000512127899 */ /* 0x000fc4000800063f */
[----:B------:R-:W-:Y:S01]  /*5f40*/  UIADD3 UR17, UR17, 0x36000, URZ ;  /* 0x0003600011117890 */ /* 0x000fe2000fffe03f */
[----:B0-----:R-:W-:Y:S01]  /*5f50*/  ISETP.NE.AND P2, PT, R13, 0x1, PT ;  /* 0x000000010d00780c */ /* 0x001fe20003f45270 */
[----:B------:R-:W-:Y:S01]  /*5f60*/  ULEA UR16, UR16, UR9, 0xc ;  /* 0x0000000910107291 */ /* 0x000fe2000f8e603f */
[----:B------:R-:W-:Y:S01]  /*5f70*/  UMOV UR26, 0x0 ;  /* 0x00000000001a7882 */ /* 0x000fe20000000000 */
[----:B------:R-:W-:-:S03]  /*5f80*/  UMOV UR27, 0x10000000 ;  /* 0x10000000001b7882 */ /* 0x000fc60000000000 */
[----:B------:R-:W-:-:S07]  /*5f90*/  UMOV UR9, UR17 ;  /* 0x0000001100097c82 */ /* 0x000fce0008000000 */
[----:B------:R-:W-:Y:S01]  /*5fa0*/  @P2 IMAD.U32 R11, RZ, RZ, UR4 ;  /* 0x00000004ff0b2e24 */ /* 0x000fe2000f8e00ff */
[----:B------:R-:W-:Y:S01]  /*5fb0*/  UIADD3 UR4, UP1, UR24, 0xf0, URZ ;  /* 0x000000f018047890 */ /* 0x000fe2000ff3e03f */
[----:B-1----:R-:W-:Y:S01]  /*5fc0*/  IMAD R10, R8, R15, R17 ;  /* 0x0000000f080a7224 */ /* 0x002fe200078e0211 */
[----:B------:R-:W-:Y:S02]  /*5fd0*/  UIADD3 UR24, UP2, UR24, 0x1f0, URZ ;  /* 0x000001f018187890 */ /* 0x000fe4000ff5e03f */
[----:B------:R-:W-:Y:S01]  /*5fe0*/  @P2 R2UR UR5, R11 ;  /* 0x000000000b0522ca */ /* 0x000fe200000e0000 */
[----:B------:R-:W-:Y:S01]  /*5ff0*/  IMAD R11, R6, 0x2000, R21 ;  /* 0x00002000060b7824 */ /* 0x000fe200078e0215 */
[----:B------:R-:W-:Y:S01]  /*6000*/  ISETP.NE.AND P2, PT, R12, R5, PT ;  /* 0x000000050c00720c */ /* 0x000fe20003f45270 */
[----:B------:R-:W-:-:S03]  /*6010*/  VIADD R6, R6, 0x1 ;  /* 0x0000000106067836 */ /* 0x000fc60000000000 */
[----:B------:R-:W-:Y:S01]  /*6020*/  R2UR UR8, R11 ;  /* 0x000000000b0872ca */ /* 0x000fe200000e0000 */
[----:B------:R-:W-:Y:S01]  /*6030*/  IMAD R11, R9, R14, R16 ;  /* 0x0000000e090b7224 */ /* 0x000fe200078e0210 */
[C---:B------:R-:W-:Y:S01]  /*6040*/  ISETP.NE.AND P4, PT, R6.reuse, 0x12, PT ;  /* 0x000000120600780c */ /* 0x040fe20003f85270 */
[----:B------:R-:W0:Y:S03]  /*6050*/  LDC R14, c[0x0][0x3c8] ;  /* 0x0000f200ff0e7b82 */ /* 0x000e260000000800 */
[----:B------:R-:W-:Y:S01]  /*6060*/  PRMT R10, R11, 0x40, R10 ;  /* 0x000000400b0a7816 */ /* 0x000fe2000000000a */
[----:B------:R-:W-:Y:S01]  /*6070*/  UIADD3 UR6, -UR5, URZ, URZ ;  /* 0x0000003f05067290 */ /* 0x000fe2000fffe13f */
[----:B------:R-:W-:Y:S01]  /*6080*/  VIADD R11, R9, 0x1 ;  /* 0x00000001090b7836 */ /* 0x000fe20000000000 */
[----:B------:R-:W-:Y:S01]  /*6090*/  UMOV UR21, UR5 ;  /* 0x0000000500157c82 */ /* 0x000fe20008000000 */
[----:B------:R-:W-:Y:S01]  /*60a0*/  @P2 IMAD.MOV R11, RZ, RZ, R9 ;  /* 0x000000ffff0b2224 */ /* 0x000fe200078e0209 */
[----:B------:R-:W-:-:S02]  /*60b0*/  SEL R6, R6, RZ, P4 ;  /* 0x000000ff06067207 */ /* 0x000fc40002000000 */
[----:B------:R-:W-:Y:S01]  /*60c0*/  IMAD R13, R13, UR6, R18 ;  /* 0x000000060d0d7c24 */ /* 0x000fe2000f8e0212 */
[----:B------:R-:W-:Y:S02]  /*60d0*/  UIMAD.WIDE.U32 UR6, UR5, UR10, URZ ;  /* 0x0000000a050672a5 */ /* 0x000fe4000f8e003f */
[----:B------:R-:W-:Y:S02]  /*60e0*/  UIADD3 UR8, UR8, 0x12000, URZ ;  /* 0x0001200008087890 */ /* 0x000fe4000fffe03f */
[----:B------:R-:W-:Y:S01]  /*60f0*/  @UP0 USHF.R.U32.HI UR21, URZ, UR11, UR7 ;  /* 0x0000000b3f150299 */ /* 0x000fe20008011607 */
[----:B------:R-:W-:Y:S01]  /*6100*/  R2UR UR19, R13 ;  /* 0x000000000d1372ca */ /* 0x000fe200000e0000 */
[----:B------:R-:W-:Y:S01]  /*6110*/  UMOV UR10, UR18 ;  /* 0x00000012000a7c82 */ /* 0x000fe20008000000 */
[----:B------:R-:W-:Y:S01]  /*6120*/  R2UR UR7, R10 ;  /* 0x000000000a0772ca */ /* 0x000fe200000e0000 */
[----:B------:R-:W-:Y:S01]  /*6130*/  UIADD3 UR6, -UR21, URZ, URZ ;  /* 0x0000003f15067290 */ /* 0x000fe2000fffe13f */
[----:B------:R-:W-:Y:S01]  /*6140*/  R2UR UR11, R19 ;  /* 0x00000000130b72ca */ /* 0x000fe200000e0000 */
[----:B------:R-:W-:Y:S01]  /*6150*/  VIADD R13, R8, 0x1 ;  /* 0x00000001080d7836 */ /* 0x000fe20000000000 */
[----:B------:R-:W-:Y:S01]  /*6160*/  SEL R10, RZ, 0x1, P4 ;  /* 0x00000001ff0a7807 */ /* 0x000fe20002000000 */
[----:B------:R-:W-:Y:S01]  /*6170*/  UIMAD UR20, UR20, UR6, UR5 ;  /* 0x00000006141472a4 */ /* 0x000fe2000f8e0205 */
[----:B0-----:R-:W-:Y:S01]  /*6180*/  ISETP.NE.AND P3, PT, R11, R14, PT ;  /* 0x0000000e0b00720c */ /* 0x001fe20003f65270 */
[----:B------:R-:W-:Y:S01]  /*6190*/  UIADD3.X UR5, URZ, UR25, URZ, UP1, !UPT ;  /* 0x000000193f057290 */ /* 0x000fe20008ffe43f */
[----:B------:R-:W-:Y:S01]  /*61a0*/  LOP3.LUT R7, R7, R10, RZ, 0x3c, !PT ;  /* 0x0000000a07077212 */ /* 0x000fe200078e3cff */
[----:B------:R-:W-:Y:S01]  /*61b0*/  UIMAD UR20, UR20, UR15, UR23 ;  /* 0x0000000f141472a4 */ /* 0x000fe2000f8e0217 */
[----:B------:R-:W-:Y:S01]  /*61c0*/  SEL R10, R12, RZ, P2 ;  /* 0x000000ff0c0a7207 */ /* 0x000fe20001000000 */
[----:B------:R-:W-:Y:S01]  /*61d0*/  UIMAD UR19, UR19, UR14, UR22 ;  /* 0x0000000e131372a4 */ /* 0x000fe2000f8e0216 */
[----:B------:R-:W-:Y:S01]  /*61e0*/  SEL R9, R11, RZ, P3 ;  /* 0x000000ff0b097207 */ /* 0x000fe20001800000 */
[----:B------:R-:W-:-:S02]  /*61f0*/  UPRMT UR6, UR7, 0x5410, URZ ;  /* 0x0000541007067896 */ /* 0x000fc4000800003f */
[----:B------:R-:W-:-:S04]  /*6200*/  UIADD3.X UR25, URZ, UR25, URZ, UP2, !UPT ;  /* 0x000000193f197290 */ /* 0x000fc800097fe43f */
[----:B------:R-:W-:-:S03]  /*6210*/  @P3 IMAD.MOV R13, RZ, RZ, R8 ;  /* 0x000000ffff0d3224 */ /* 0x000fc600078e0208 */
[----:B------:R0:W-:Y:S01]  /*6220*/  UTMALDG.4D.IM2COL [UR16], [UR4], UR6 ;  /* 0x00000010040073b4 */ /* 0x0001e20008058006 */
[----:B------:R-:W-:Y:S01]  /*6230*/  IMAD.MOV.U32 R8, RZ, RZ, R13 ;  /* 0x000000ffff087224 */ /* 0x000fe200078e000d */
[----:B------:R0:W-:Y:S02]  /*6240*/  UTMALDG.4D [UR8], [UR24], desc[UR26] ;  /* 0x00001a08180075b4 */ /* 0x0001e40008019000 */
[----:B0-----:R-:W-:Y:S05]  /*6250*/  @P5 BRA `(.L_x_151) ;  /* 0xfffffff800a05947 */ /* 0x001fea000383ffff */
.L_x_147:
[----:B------:R-:W-:Y:S01]  /*6260*/  ISETP.GE.U32.AND P2, PT, R4, 0x12, PT ;  /* 0x000000120400780c */ /* 0x000fe20003f46070 */
[----:B------:R-:W-:Y:S05]  /*6270*/  WARPSYNC.ALL ;  /* 0x0000000000007948 */ /* 0x000fea0003800000 */
[----:B------:R-:W-:-:S07]  /*6280*/  ELECT P1, URZ, PT ;  /* 0x00000000003f782f */ /* 0x000fce0003820000 */
[----:B------:R-:W-:-:S05]  /*6290*/  @P2 IMAD.WIDE.U32 R6, R4, 0x38e38e39, RZ ;  /* 0x38e38e3904062825 */ /* 0x000fca00078e00ff */
[----:B-1---5:R-:W-:-:S04]  /*62a0*/  @P2 SHF.R.U32.HI R0, RZ, 0x2, R7 ;  /* 0x00000002ff002819 */ /* 0x022fc80000011607 */
[----:B------:R-:W-:-:S04]  /*62b0*/  @P2 LOP3.LUT R0, R0, 0x1, RZ, 0xc0, !PT ;  /* 0x0000000100002812 */ /* 0x000fc800078ec0ff */
[----:B------:R-:W-:Y:S01]  /*62c0*/  @P2 ISETP.NE.U32.AND P0, PT, R0, 0x1, PT ;  /* 0x000000010000280c */ /* 0x000fe20003f05070 */
[----:B------:R-:W-:-:S12]  /*62d0*/  @!P1 EXIT ;  /* 0x000000000000994d */ /* 0x000fd80003800000 */
[----:B------:R-:W-:Y:S01]  /*62e0*/  LOP3.LUT R2, R2, 0x2, RZ, 0xfc, !PT ;  /* 0x0000000202027812 */ /* 0x000fe200078efcff */
[----:B------:R-:W-:Y:S01]  /*62f0*/  IMAD.MOV.U32 R5, RZ, RZ, 0x1 ;  /* 0x00000001ff057424 */ /* 0x000fe200078e00ff */
[----:B------:R-:W-:Y:S02]  /*6300*/  @P2 ISETP.NE.U32.AND.EX P0, PT, RZ, RZ, PT, P0 ;  /* 0x000000ffff00220c */ /* 0x000fe40003f05100 */
[----:B------:R-:W-:Y:S02]  /*6310*/  ISETP.NE.AND P1, PT, R2, 0x3, PT ;  /* 0x000000030200780c */ /* 0x000fe40003f25270 */
[----:B------:R-:W-:-:S11]  /*6320*/  @P2 SEL R5, RZ, 0x1, !P0 ;  /* 0x00000001ff052807 */ /* 0x000fd60004000000 */
[----:B------:R-:W-:Y:S05]  /*6330*/  @!P1 BRA `(.L_x_152) ;  /* 0x0000000000049947 */ /* 0x000fea0003800000 */
[----:B------:R-:W-:Y:S01]  /*6340*/  BPT.TRAP 0x1 ;  /* 0x000000040000795c */ /* 0x000fe20000300000 */
.L_x_152:
[----:B------:R-:W0:Y:S01]  /*6350*/  S2R R7, SR_CgaCtaId ;  /* 0x0000000000077919 */ /* 0x000e220000008800 */
[----:B---3--:R-:W-:Y:S01]  /*6360*/  IMAD.WIDE.U32 R2, R4, 0x38e38e39, RZ ;  /* 0x38e38e3904027825 */ /* 0x008fe200078e00ff */
[----:B------:R-:W-:-:S04]  /*6370*/  MOV R0, 0x400 ;  /* 0x0000040000007802 */ /* 0x000fc80000000f00 */
[----:B------:R-:W-:-:S05]  /*6380*/  SHF.R.U32.HI R3, RZ, 0x2, R3 ;  /* 0x00000002ff037819 */ /* 0x000fca0000011603 */
[----:B------:R-:W-:Y:S01]  /*6390*/  IMAD R3, R3, -0x12, R4 ;  /* 0xffffffee03037824 */ /* 0x000fe200078e0204 */
[----:B0-----:R-:W-:Y:S02]  /*63a0*/  LEA R0, R7, R0, 0x18 ;  /* 0x0000000007007211 */ /* 0x001fe400078ec0ff */
[----:B------:R-:W-:-:S03]  /*63b0*/  SHF.L.U32 R7, R5, 0x1f, RZ ;  /* 0x0000001f05077819 */ /* 0x000fc600000006ff */
[----:B------:R-:W-:-:S04]  /*63c0*/  VIADD R0, R0, 0x36090 ;  /* 0x0003609000007836 */ /* 0x000fc80000000000 */
[----:B------:R-:W-:-:S07]  /*63d0*/  IMAD R2, R3, 0x8, R0 ;  /* 0x0000000803027824 */ /* 0x000fce00078e0200 */
.L_x_153:
[----:B0-----:R0:W1:Y:S02]  /*63e0*/  SYNCS.PHASECHK.TRANS64.TRYWAIT P0, [R2+URZ], R7 ;  /* 0x00000007020075a7 */ /* 0x001064000800017f */
[----:B-1----:R-:W-:Y:S05]  /*63f0*/  @!P0 NANOSLEEP.SYNCS 0x989680 ;  /* 0x009896800000895d */ /* 0x002fea0003900000 */
[----:B------:R-:W1:Y:S02]  /*6400*/  @!P0 SYNCS.PHASECHK.TRANS64 P0, [R2+URZ], R7 ;  /* 0x00000007020085a7 */ /* 0x000e64000800007f */
[----:B-1----:R-:W-:Y:S05]  /*6410*/  @!P0 BRA `(.L_x_153) ;  /* 0xfffffffc00f08947 */ /* 0x002fea000383ffff */
[----:B------:R-:W-:-:S05]  /*6420*/  VIADD R3, R3, 0x1 ;  /* 0x0000000103037836 */ /* 0x000fca0000000000 */
[----:B------:R-:W-:-:S04]  /*6430*/  ISETP.NE.AND P0, PT, R3, 0x12, PT ;  /* 0x000000120300780c */ /* 0x000fc80003f05270 */
[----:B0-----:R-:W-:Y:S02]  /*6440*/  SEL R2, RZ, 0x1, P0 ;  /* 0x00000001ff027807 */ /* 0x001fe40000000000 */
[----:B------:R-:W-:Y:S02]  /*6450*/  SEL R3, R3, RZ, P0 ;  /* 0x000000ff03037207 */ /* 0x000fe40000000000 */
[----:B------:R-:W-:-:S03]  /*6460*/  LOP3.LUT R7, R5, R2, RZ, 0x3c, !PT ;  /* 0x0000000205077212 */ /* 0x000fc600078e3cff */
[----:B------:R-:W-:Y:S01]  /*6470*/  IMAD R2, R3, 0x8, R0 ;  /* 0x0000000803027824 */ /* 0x000fe200078e0200 */
[----:B------:R-:W-:-:S07]  /*6480*/  SHF.L.U32 R5, R7, 0x1f, RZ ;  /* 0x0000001f07057819 */ /* 0x000fce00000006ff */
.L_x_154:
        /* <DEDUP_REMOVED lines=11> */
.L_x_155:
        /* <DEDUP_REMOVED lines=11> */
.L_x_156:
        /* <DEDUP_REMOVED lines=11> */
.L_x_157:
        /* <DEDUP_REMOVED lines=11> */
.L_x_158:
        /* <DEDUP_REMOVED lines=11> */
.L_x_159:
        /* <DEDUP_REMOVED lines=11> */
.L_x_160:
        /* <DEDUP_REMOVED lines=11> */
.L_x_161:
        /* <DEDUP_REMOVED lines=11> */
.L_x_162:
        /* <DEDUP_REMOVED lines=11> */
.L_x_163:
        /* <DEDUP_REMOVED lines=11> */
.L_x_164:
        /* <DEDUP_REMOVED lines=11> */
.L_x_165:
        /* <DEDUP_REMOVED lines=11> */
.L_x_166:
        /* <DEDUP_REMOVED lines=11> */
.L_x_167:
        /* <DEDUP_REMOVED lines=11> */
.L_x_168:
        /* <DEDUP_REMOVED lines=11> */
.L_x_169:
        /* <DEDUP_REMOVED lines=11> */
.L_x_170:
[----:B0-----:R0:W1:Y:S02]  /*6f90*/  SYNCS.PHASECHK.TRANS64.TRYWAIT P0, [R3+URZ], R0 ;  /* 0x00000000030075a7 */ /* 0x001064000800017f */
[----:B-1----:R-:W-:Y:S05]  /*6fa0*/  @!P0 NANOSLEEP.SYNCS 0x989680 ;  /* 0x009896800000895d */ /* 0x002fea0003900000 */
[----:B------:R-:W1:Y:S02]  /*6fb0*/  @!P0 SYNCS.PHASECHK.TRANS64 P0, [R3+URZ], R0 ;  /* 0x00000000030085a7 */ /* 0x000e64000800007f */
[----:B-1----:R-:W-:Y:S05]  /*6fc0*/  @P0 EXIT ;  /* 0x000000000000094d */ /* 0x002fea0003800000 */
[----:B------:R-:W-:Y:S05]  /*6fd0*/  BRA `(.L_x_170) ;  /* 0xfffffffc00ec7947 */ /* 0x000fea000383ffff */
.L_x_171:
[----:B------:R-:W-:-:S00]  /*6fe0*/  BRA `(.L_x_171) ;  /* 0xfffffffc00fc7947 */ /* 0x000fc0000383ffff */
[----:B------:R-:W-:-:S00]  /*6ff0*/  NOP ;  /* 0x0000000000007918 */ /* 0x000fc00000000000 */
        /* <DEDUP_REMOVED lines=8> */
.L_x_172:


//--------------------- .nv.shared._ZN7cutlass13device_kernelINS_4conv6kernel13ConvUniversalINS1_16ConvProblemShapeILNS1_8OperatorE0ELi2EEENS1_10collective14CollectiveConvINS1_46MainloopSm90TmaGmmaWarpSpecializedImplicitGemmILS5_0ELi18ELi2EN4cute5tupleIJNSA_1CILi1EEESD_SD_EEENS1_36KernelImplicitTmaWarpSpecializedSm90ELi1EEENSB_IJNSC_ILi64EEENSC_ILi128EEENSB_IJNSC_ILi32EEEEEEEEENS_6half_tESM_NSA_8TiledMMAINSA_8MMA_AtomIJNSA_4SM904GMMA26MMA_64x128x16_F32F16F16_SSILNSQ_5MajorE0ELSS_0ELNSQ_7ScaleInE1ELST_1EEEEEENSA_6LayoutISE_NSB_IJNSC_ILi0EEESX_SX_EEEEENSB_IJNSA_10UnderscoreES10_S10_EEEEENS7_6detail26Sm90ImplicitGemmTileTraitsINSA_20SM90_TMA_LOAD_IM2COLENSA_14ComposedLayoutINSA_7SwizzleILi2ELi4ELi3EEENSA_18smem_ptr_flag_bitsILi16EEENSW_INSB_IJNSB_IJNSC_ILi8EEES1B_EEENSB_IJSJ_SD_EEENSB_IJSD_NSC_ILi18EEEEEEEEENSB_IJNSB_IJSJ_NSC_ILi256EEEEEENSB_IJSD_SX_EEENSB_IJSX_NSC_ILi2048EEEEEEEEEEEEEvEENS14_INSA_13SM90_TMA_LOADENS16_IS18_S1A_NSW_INSB_IJNSB_IJS1B_NSC_ILi16EEEEEES1D_S1F_EEENSB_IJS1I_S1J_NSB_IJSX_NSC_ILi4096EEEEEEEEEEEEEvEEEENS_8epilogue10collective6detail29Sm90TmaWarpSpecializedAdapterINS22_15DefaultEpilogueISM_NSB_IJNSB_IJlllEEESD_SX_EEES27_NS21_6thread17LinearCombinationISM_Li1EffLNS28_9ScaleType4KindE0ELNS_15FloatRoundStyleE2ESM_EENS_4gemm15EpilogueDefaultEEEEEvvEEEEvNT_6ParamsE --------------------------
	.section	.nv.shared._ZN7cutlass13device_kernelINS_4conv6kernel13ConvUniversalINS1_16ConvProblemShapeILNS1_8OperatorE0ELi2EEENS1_10collective14CollectiveConvINS1_46MainloopSm90TmaGmmaWarpSpecializedImplicitGemmILS5_0ELi18ELi2EN4cute5tupleIJNSA_1CILi1EEESD_SD_EEENS1_36KernelImplicitTmaWarpSpecializedSm90ELi1EEENSB_IJNSC_ILi64EEENSC_ILi128EEENSB_IJNSC_ILi32EEEEEEEEENS_6half_tESM_NSA_8TiledMMAINSA_8MMA_AtomIJNSA_4SM904GMMA26MMA_64x128x16_F32F16F16_SSILNSQ_5MajorE0ELSS_0ELNSQ_7ScaleInE1ELST_1EEEEEENSA_6LayoutISE_NSB_IJNSC_ILi0EEESX_SX_EEEEENSB_IJNSA_10UnderscoreES10_S10_EEEEENS7_6detail26Sm90ImplicitGemmTileTraitsINSA_20SM90_TMA_LOAD_IM2COLENSA_14ComposedLayoutINSA_7SwizzleILi2ELi4ELi3EEENSA_18smem_ptr_flag_bitsILi16EEENSW_INSB_IJNSB_IJNSC_ILi8EEES1B_EEENSB_IJSJ_SD_EEENSB_IJSD_NSC_ILi18EEEEEEEEENSB_IJNSB_IJSJ_NSC_ILi256EEEEEENSB_IJSD_SX_EEENSB_IJSX_NSC_ILi2048EEEEEEEEEEEEEvEENS14_INSA_13SM90_TMA_LOADENS16_IS18_S1A_NSW_INSB_IJNSB_IJS1B_NSC_ILi16EEEEEES1D_S1F_EEENSB_IJS1I_S1J_NSB_IJSX_NSC_ILi4096EEEEEEEEEEEEEvEEEENS_8epilogue10collective6detail29Sm90TmaWarpSpecializedAdapterINS22_15DefaultEpilogueISM_NSB_IJNSB_IJlllEEESD_SX_EEES27_NS21_6thread17LinearCombinationISM_Li1EffLNS28_9ScaleType4KindE0ELNS_15FloatRoundStyleE2ESM_EENS_4gemm15EpilogueDefaultEEEEEvvEEEEvNT_6ParamsE,"aw",@nobits
	.sectionflags	@""
	.align	16
	.zero		1024


//--------------------- .nv.shared.reserved.0     --------------------------
	.section	.nv.shared.reserved.0,"aw",@nobits
	.weak		__nv_reservedSMEM_offset_0_alias
	.size		__nv_reservedSMEM_offset_0_alias, 0, 0
	.other		__nv_reservedSMEM_offset_0_alias,@"STO_CUDA_RESERVED_SHARED STV_DEFAULT"
__nv_reservedSMEM_offset_0_alias:
	.zero		0


//--------------------- .nv.global                --------------------------
	.section	.nv.global,"aw",@nobits
.nv.global:
	.type		_ZN39_INTERNAL_218fbe45_4_k_cu_eda61be7_31944cute1_E,@object
	.size		_ZN39_INTERNAL_218fbe45_4_k_cu_eda61be7_31944cute1_E,(_ZN39_INTERNAL_218fbe45_4_k_cu_eda61be7_31944cuda3std3__45__cpo6cbeginE - _ZN39_INTERNAL_218fbe45_4_k_cu_eda61be7_31944cute1_E)
_ZN39_INTERNAL_218fbe45_4_k_cu_eda61be7_31944cute1_E:
	.zero		1
	.type		_ZN39_INTERNAL_218fbe45_4_k_cu_eda61be7_31944cuda3std3__45__cpo6cbeginE,@object
	.size		_ZN39_INTERNAL_218fbe45_4_k_cu_eda61be7_31944cuda3std3__45__cpo6cbeginE,(_ZN39_INTERNAL_218fbe45_4_k_cu_eda61be7_31944cuda3std3__48in_placeE - _ZN39_INTERNAL_218fbe45_4_k_cu_eda61be7_31944cuda3std3__45__cpo6cbeginE)
_ZN39_INTERNAL_218fbe45_4_k_cu_eda61be7_31944cuda3std3__45__cpo6cbeginE:
	.zero		1
	.type		_ZN39_INTERNAL_218fbe45_4_k_cu_eda61be7_31944cuda3std3__48in_placeE,@object
	.size		_ZN39_INTERNAL_218fbe45_4_k_cu_eda61be7_31944cuda3std3__48in_placeE,(_ZN39_INTERNAL_218fbe45_4_k_cu_eda61be7_31944cuda3std6ranges3__45__cpo9iter_moveE - _ZN39_INTERNAL_218fbe45_4_k_cu_eda61be7_31944cuda3std3__48in_placeE)
_ZN39_INTERNAL_218fbe45_4_k_cu_eda61be7_31944cuda3std3__48in_placeE:
	.zero		1
	.type		_ZN39_INTERNAL_218fbe45_4_k_cu_eda61be7_31944cuda3std6ranges3__45__cpo9iter_moveE,@object
	.size		_ZN39_INTERNAL_218fbe45_4_k_cu_eda61be7_31944cuda3std6ranges3__45__cpo9iter_moveE,(_ZN39_INTERNAL_218fbe45_4_k_cu_eda61be7_31944cuda3std3__45__cpo5beginE - _ZN39_INTERNAL_218fbe45_4_k_cu_eda61be7_31944cuda3std6ranges3__45__cpo9iter_moveE)
_ZN39_INTERNAL_218fbe45_4_k_cu_eda61be7_31944cuda3std6ranges3__45__cpo9iter_moveE:
	.zero		1
	.type		_ZN39_INTERNAL_218fbe45_4_k_cu_eda61be7_31944cuda3std3__45__cpo5beginE,@object
	.size		_ZN39_INTERNAL_218fbe45_4_k_cu_eda61be7_31944cuda3std3__45__cpo5beginE,(_ZN39_INTERNAL_218fbe45_4_k_cu_eda61be7_31944cuda3std3__441_GLOBAL__N__218fbe45_4_k_cu_eda61be7_31946ignoreE - _ZN39_INTERNAL_218fbe45_4_k_cu_eda61be7_31944cuda3std3__45__cpo5beginE)
_ZN39_INTERNAL_218fbe45_4_k_cu_eda61be7_31944cuda3std3__45__cpo5beginE:
	.zero		1
	.type		_ZN39_INTERNAL_218fbe45_4_k_cu_eda61be7_31944cuda3std3__441_GLOBAL__N__218fbe45_4_k_cu_eda61be7_31946ignoreE,@object
	.size		_ZN39_INTERNAL_218fbe45_4_k_cu_eda61be7_31944cuda3std3__441_GLOBAL__N__218fbe45_4_k_cu_eda61be7_31946ignoreE,(_ZN39_INTERNAL_218fbe45_4_k_cu_eda61be7_31944cute7productE - _ZN39_INTERNAL_218fbe45_4_k_cu_eda61be7_31944cuda3std3__441_GLOBAL__N__218fbe45_4_k_cu_eda61be7_31946ignoreE)
_ZN39_INTERNAL_218fbe45_4_k_cu_eda61be7_31944cuda3std3__441_GLOBAL__N__218fbe45_4_k_cu_eda61be7_31946ignoreE:
	.zero		1
	.type		_ZN39_INTERNAL_218fbe45_4_k_cu_eda61be7_31944cute7productE,@object
	.size		_ZN39_INTERNAL_218fbe45_4_k_cu_eda61be7_31944cute7productE,(_ZN39_INTERNAL_218fbe45_4_k_cu_eda61be7_31944cuda3std3__45__cpo3endE - _ZN39_INTERNAL_218fbe45_4_k_cu_eda61be7_31944cute7productE)
_ZN39_INTERNAL_218fbe45_4_k_cu_eda61be7_31944cute7productE:
	.zero		1
	.type		_ZN39_INTERNAL_218fbe45_4_k_cu_eda61be7_31944cuda3std3__45__cpo3endE,@object
	.size		_ZN39_INTERNAL_218fbe45_4_k_cu_eda61be7_31944cuda3std3__45__cpo3endE,(_ZN39_INTERNAL_218fbe45_4_k_cu_eda61be7_31944cuda3std3__419piecewise_constructE - _ZN39_INTERNAL_218fbe45_4_k_cu_eda61be7_31944cuda3std3__45__cpo3endE)
_ZN39_INTERNAL_218fbe45_4_k_cu_eda61be7_31944cuda3std3__45__cpo3endE:
	.zero		1
	.type		_ZN39_INTERNAL_218fbe45_4_k_cu_eda61be7_31944cuda3std3__419piecewise_constructE,@object
	.size		_ZN39_INTERNAL_218fbe45_4_k_cu_eda61be7_31944cuda3std3__419piecewise_constructE,(_ZN39_INTERNAL_218fbe45_4_k_cu_eda61be7_31944cuda3std3__45__cpo4cendE - _ZN39_INTERNAL_218fbe45_4_k_cu_eda61be7_31944cuda3std3__419piecewise_constructE)
_ZN39_INTERNAL_218fbe45_4_k_cu_eda61be7_31944cuda3std3__419piecewise_constructE:
	.zero		1
	.type		_ZN39_INTERNAL_218fbe45_4_k_cu_eda61be7_31944cuda3std3__45__cpo4cendE,@object
	.size		_ZN39_INTERNAL_218fbe45_4_k_cu_eda61be7_31944cuda3std3__45__cpo4cendE,(_ZN39_INTERNAL_218fbe45_4_k_cu_eda61be7_31944cuda3std6ranges3__45__cpo4swapE - _ZN39_INTERNAL_218fbe45_4_k_cu_eda61be7_31944cuda3std3__45__cpo4cendE)
_ZN39_INTERNAL_218fbe45_4_k_cu_eda61be7_31944cuda3std3__45__cpo4cendE:
	.zero		1
	.type		_ZN39_INTERNAL_218fbe45_4_k_cu_eda61be7_31944cuda3std6ranges3__45__cpo4swapE,@object
	.size		_ZN39_INTERNAL_218fbe45_4_k_cu_eda61be7_31944cuda3std6ranges3__45__cpo4swapE,(.L_7 - _ZN39_INTERNAL_218fbe45_4_k_cu_eda61be7_31944cuda3std6ranges3__45__cpo4swapE)
_ZN39_INTERNAL_218fbe45_4_k_cu_eda61be7_31944cuda3std6ranges3__45__cpo4swapE:
	.zero		1
.L_7:


//--------------------- .nv.constant0._ZN7cutlass13device_kernelINS_4conv6kernel13ConvUniversalINS1_16ConvProblemShapeILNS1_8OperatorE0ELi2EEENS1_10collective14CollectiveConvINS1_46MainloopSm90TmaGmmaWarpSpecializedImplicitGemmILS5_0ELi18ELi2EN4cute5tupleIJNSA_1CILi1EEESD_SD_EEENS1_36KernelImplicitTmaWarpSpecializedSm90ELi1EEENSB_IJNSC_ILi64EEENSC_ILi128EEENSB_IJNSC_ILi32EEEEEEEEENS_6half_tESM_NSA_8TiledMMAINSA_8MMA_AtomIJNSA_4SM904GMMA26MMA_64x128x16_F32F16F16_SSILNSQ_5MajorE0ELSS_0ELNSQ_7ScaleInE1ELST_1EEEEEENSA_6LayoutISE_NSB_IJNSC_ILi0EEESX_SX_EEEEENSB_IJNSA_10UnderscoreES10_S10_EEEEENS7_6detail26Sm90ImplicitGemmTileTraitsINSA_20SM90_TMA_LOAD_IM2COLENSA_14ComposedLayoutINSA_7SwizzleILi2ELi4ELi3EEENSA_18smem_ptr_flag_bitsILi16EEENSW_INSB_IJNSB_IJNSC_ILi8EEES1B_EEENSB_IJSJ_SD_EEENSB_IJSD_NSC_ILi18EEEEEEEEENSB_IJNSB_IJSJ_NSC_ILi256EEEEEENSB_IJSD_SX_EEENSB_IJSX_NSC_ILi2048EEEEEEEEEEEEEvEENS14_INSA_13SM90_TMA_LOADENS16_IS18_S1A_NSW_INSB_IJNSB_IJS1B_NSC_ILi16EEEEEES1D_S1F_EEENSB_IJS1I_S1J_NSB_IJSX_NSC_ILi4096EEEEEEEEEEEEEvEEEENS_8epilogue10collective6detail29Sm90TmaWarpSpecializedAdapterINS22_15DefaultEpilogueISM_NSB_IJNSB_IJlllEEESD_SX_EEES27_NS21_6thread17LinearCombinationISM_Li1EffLNS28_9ScaleType4KindE0ELNS_15FloatRoundStyleE2ESM_EENS_4gemm15EpilogueDefaultEEEEEvvEEEEvNT_6ParamsE --------------------------
	.section	.nv.constant0._ZN7cutlass13device_kernelINS_4conv6kernel13ConvUniversalINS1_16ConvProblemShapeILNS1_8OperatorE0ELi2EEENS1_10collective14CollectiveConvINS1_46MainloopSm90TmaGmmaWarpSpecializedImplicitGemmILS5_0ELi18ELi2EN4cute5tupleIJNSA_1CILi1EEESD_SD_EEENS1_36KernelImplicitTmaWarpSpecializedSm90ELi1EEENSB_IJNSC_ILi64EEENSC_ILi128EEENSB_IJNSC_ILi32EEEEEEEEENS_6half_tESM_NSA_8TiledMMAINSA_8MMA_AtomIJNSA_4SM904GMMA26MMA_64x128x16_F32F16F16_SSILNSQ_5MajorE0ELSS_0ELNSQ_7ScaleInE1ELST_1EEEEEENSA_6LayoutISE_NSB_IJNSC_ILi0EEESX_SX_EEEEENSB_IJNSA_10UnderscoreES10_S10_EEEEENS7_6detail26Sm90ImplicitGemmTileTraitsINSA_20SM90_TMA_LOAD_IM2COLENSA_14ComposedLayoutINSA_7SwizzleILi2ELi4ELi3EEENSA_18smem_ptr_flag_bitsILi16EEENSW_INSB_IJNSB_IJNSC_ILi8EEES1B_EEENSB_IJSJ_SD_EEENSB_IJSD_NSC_ILi18EEEEEEEEENSB_IJNSB_IJSJ_NSC_ILi256EEEEEENSB_IJSD_SX_EEENSB_IJSX_NSC_ILi2048EEEEEEEEEEEEEvEENS14_INSA_13SM90_TMA_LOADENS16_IS18_S1A_NSW_INSB_IJNSB_IJS1B_NSC_ILi16EEEEEES1D_S1F_EEENSB_IJS1I_S1J_NSB_IJSX_NSC_ILi4096EEEEEEEEEEEEEvEEEENS_8epilogue10collective6detail29Sm90TmaWarpSpecializedAdapterINS22_15DefaultEpilogueISM_NSB_IJNSB_IJlllEEESD_SX_EEES27_NS21_6thread17LinearCombinationISM_Li1EffLNS28_9ScaleType4KindE0ELNS_15FloatRoundStyleE2ESM_EENS_4gemm15EpilogueDefaultEEEEEvvEEEEvNT_6ParamsE,"a",@progbits
	.sectionflags	@""
	.align	4
.nv.constant0._ZN7cutlass13device_kernelINS_4conv6kernel13ConvUniversalINS1_16ConvProblemShapeILNS1_8OperatorE0ELi2EEENS1_10collective14CollectiveConvINS1_46MainloopSm90TmaGmmaWarpSpecializedImplicitGemmILS5_0ELi18ELi2EN4cute5tupleIJNSA_1CILi1EEESD_SD_EEENS1_36KernelImplicitTmaWarpSpecializedSm90ELi1EEENSB_IJNSC_ILi64EEENSC_ILi128EEENSB_IJNSC_ILi32EEEEEEEEENS_6half_tESM_NSA_8TiledMMAINSA_8MMA_AtomIJNSA_4SM904GMMA26MMA_64x128x16_F32F16F16_SSILNSQ_5MajorE0ELSS_0ELNSQ_7ScaleInE1ELST_1EEEEEENSA_6LayoutISE_NSB_IJNSC_ILi0EEESX_SX_EEEEENSB_IJNSA_10UnderscoreES10_S10_EEEEENS7_6detail26Sm90ImplicitGemmTileTraitsINSA_20SM90_TMA_LOAD_IM2COLENSA_14ComposedLayoutINSA_7SwizzleILi2ELi4ELi3EEENSA_18smem_ptr_flag_bitsILi16EEENSW_INSB_IJNSB_IJNSC_ILi8EEES1B_EEENSB_IJSJ_SD_EEENSB_IJSD_NSC_ILi18EEEEEEEEENSB_IJNSB_IJSJ_NSC_ILi256EEEEEENSB_IJSD_SX_EEENSB_IJSX_NSC_ILi2048EEEEEEEEEEEEEvEENS14_INSA_13SM90_TMA_LOADENS16_IS18_S1A_NSW_INSB_IJNSB_IJS1B_NSC_ILi16EEEEEES1D_S1F_EEENSB_IJS1I_S1J_NSB_IJSX_NSC_ILi4096EEEEEEEEEEEEEvEEEENS_8epilogue10collective6detail29Sm90TmaWarpSpecializedAdapterINS22_15DefaultEpilogueISM_NSB_IJNSB_IJlllEEESD_SX_EEES27_NS21_6thread17LinearCombinationISM_Li1EffLNS28_9ScaleType4KindE0ELNS_15FloatRoundStyleE2ESM_EENS_4gemm15EpilogueDefaultEEEEEvvEEEEvNT_6ParamsE:
	.zero		1536


//--------------------- SYMBOLS --------------------------

	.type		.nv.reservedSmem.offset0,@object
	.size		.nv.reservedSmem.offset0,0x4
